//
// Generated by NVIDIA NVVM Compiler
//
// Compiler Build ID: CL-36424714
// Cuda compilation tools, release 13.0, V13.0.88
// Based on NVVM 20.0.0
//

.version 9.0
.target sm_100
.address_size 64

	// .globl	_Z20initializeRandStatesP17curandStateXORWOW
.func  (.param .align 16 .b8 func_retval0[16]) __internal_trig_reduction_slowpathd
(
	.param .b64 __internal_trig_reduction_slowpathd_param_0
)
;
.global .align 4 .b8 precalc_xorwow_matrix[102400];
.global .align 4 .b8 precalc_xorwow_offset_matrix[102400];
.global .align 4 .b8 mrg32k3aM1[2304];
.global .align 4 .b8 mrg32k3aM2[2304];
.global .align 4 .b8 mrg32k3aM1SubSeq[2016];
.global .align 4 .b8 mrg32k3aM2SubSeq[2016];
.global .align 4 .b8 mrg32k3aM1Seq[2304];
.global .align 4 .b8 mrg32k3aM2Seq[2304];
.const .align 8 .b8 __cr_lgamma_table[72];
.global .align 8 .b8 __cudart_i2opi_d[144] = {8, 93, 141, 31, 177, 95, 251, 107, 234, 146, 82, 138, 247, 57, 7, 61, 123, 241, 229, 235, 199, 186, 39, 117, 45, 234, 95, 158, 102, 63, 70, 79, 183, 9, 203, 39, 207, 126, 54, 109, 31, 109, 10, 90, 139, 17, 47, 239, 15, 152, 5, 222, 255, 151, 248, 31, 59, 40, 249, 189, 139, 95, 132, 156, 244, 57, 83, 131, 57, 214, 145, 57, 65, 126, 95, 180, 38, 112, 156, 233, 132, 68, 187, 46, 245, 53, 130, 232, 62, 167, 41, 177, 28, 235, 29, 254, 28, 146, 209, 9, 234, 46, 73, 6, 224, 210, 77, 66, 58, 110, 36, 183, 97, 197, 187, 222, 171, 99, 81, 254, 65, 144, 67, 60, 153, 149, 98, 219, 192, 221, 52, 245, 209, 87, 39, 252, 41, 21, 68, 78, 110, 131, 249, 162};
.global .align 16 .b8 __cudart_sin_cos_coeffs[128] = {70, 210, 176, 44, 241, 229, 90, 190, 146, 227, 172, 105, 227, 29, 199, 62, 161, 98, 219, 25, 160, 1, 42, 191, 24, 8, 17, 17, 17, 17, 129, 63, 84, 85, 85, 85, 85, 85, 197, 191, 0, 0, 0, 0, 0, 0, 0, 0, 0, 0, 0, 0, 0, 0, 0, 0, 100, 129, 253, 32, 131, 255, 168, 189, 40, 133, 239, 193, 167, 238, 33, 62, 217, 230, 6, 142, 79, 126, 146, 190, 233, 188, 221, 25, 160, 1, 250, 62, 71, 93, 193, 22, 108, 193, 86, 191, 81, 85, 85, 85, 85, 85, 165, 63, 0, 0, 0, 0, 0, 0, 224, 191, 0, 0, 0, 0, 0, 0, 240, 63};

.visible .entry _Z20initializeRandStatesP17curandStateXORWOW(
	.param .u64 .ptr .align 1 _Z20initializeRandStatesP17curandStateXORWOW_param_0
)
{
	.reg .pred 	%p<25>;
	.reg .b32 	%r<413>;
	.reg .b64 	%rd<19>;

	ld.param.u64 	%rd8, [_Z20initializeRandStatesP17curandStateXORWOW_param_0];
	mov.u32 	%r183, %ctaid.x;
	mov.u32 	%r184, %ntid.x;
	mov.u32 	%r185, %tid.x;
	mad.lo.s32 	%r1, %r183, %r184, %r185;
	setp.gt.s32 	%p1, %r1, 999;
	@%p1 bra 	$L__BB0_44;
	cvta.to.global.u64 	%rd10, %rd8;
	// begin inline asm
	mov.u64 	%rd9, %clock64;
	// end inline asm
	cvt.s64.s32 	%rd18, %r1;
	mul.wide.s32 	%rd11, %r1, 48;
	add.s64 	%rd2, %rd10, %rd11;
	cvt.u32.u64 	%r186, %rd9;
	xor.b32  	%r187, %r186, -1429050551;
	mul.lo.s32 	%r188, %r187, 1099087573;
	{ .reg .b32 tmp; mov.b64 {tmp, %r189}, %rd9; }
	xor.b32  	%r190, %r189, -136515619;
	mul.lo.s32 	%r191, %r190, -1703105765;
	add.s32 	%r192, %r188, %r191;
	add.s32 	%r193, %r192, 6615241;
	add.s32 	%r194, %r188, 123456789;
	st.global.v2.u32 	[%rd2], {%r193, %r194};
	xor.b32  	%r195, %r188, 362436069;
	add.s32 	%r196, %r191, 521288629;
	st.global.v2.u32 	[%rd2+8], {%r195, %r196};
	xor.b32  	%r197, %r191, 88675123;
	add.s32 	%r198, %r188, 5783321;
	st.global.v2.u32 	[%rd2+16], {%r197, %r198};
	setp.eq.s32 	%p2, %r1, 0;
	@%p2 bra 	$L__BB0_43;
	mov.b32 	%r319, 0;
$L__BB0_3:
	and.b64  	%rd4, %rd18, 3;
	setp.eq.s64 	%p3, %rd4, 0;
	@%p3 bra 	$L__BB0_42;
	mul.wide.u32 	%rd12, %r319, 3200;
	mov.u64 	%rd13, precalc_xorwow_matrix;
	add.s64 	%rd5, %rd13, %rd12;
	cvt.u32.u64 	%r3, %rd4;
	mov.b32 	%r320, 0;
$L__BB0_5:
	mov.b32 	%r333, 0;
	mov.u32 	%r334, %r333;
	mov.u32 	%r335, %r333;
	mov.u32 	%r336, %r333;
	mov.u32 	%r337, %r333;
	mov.u32 	%r326, %r333;
$L__BB0_6:
	mul.wide.u32 	%rd14, %r326, 4;
	add.s64 	%rd15, %rd2, %rd14;
	ld.global.u32 	%r11, [%rd15+4];
	shl.b32 	%r12, %r326, 5;
	mov.b32 	%r332, 0;
$L__BB0_7:
	.pragma "nounroll";
	shr.u32 	%r203, %r11, %r332;
	and.b32  	%r204, %r203, 1;
	setp.eq.b32 	%p4, %r204, 1;
	not.pred 	%p5, %p4;
	add.s32 	%r205, %r12, %r332;
	mul.lo.s32 	%r206, %r205, 5;
	mul.wide.u32 	%rd16, %r206, 4;
	add.s64 	%rd6, %rd5, %rd16;
	@%p5 bra 	$L__BB0_9;
	ld.global.u32 	%r207, [%rd6];
	xor.b32  	%r337, %r337, %r207;
	ld.global.u32 	%r208, [%rd6+4];
	xor.b32  	%r336, %r336, %r208;
	ld.global.u32 	%r209, [%rd6+8];
	xor.b32  	%r335, %r335, %r209;
	ld.global.u32 	%r210, [%rd6+12];
	xor.b32  	%r334, %r334, %r210;
	ld.global.u32 	%r211, [%rd6+16];
	xor.b32  	%r333, %r333, %r211;
$L__BB0_9:
	and.b32  	%r213, %r203, 2;
	setp.eq.s32 	%p6, %r213, 0;
	@%p6 bra 	$L__BB0_11;
	ld.global.u32 	%r214, [%rd6+20];
	xor.b32  	%r337, %r337, %r214;
	ld.global.u32 	%r215, [%rd6+24];
	xor.b32  	%r336, %r336, %r215;
	ld.global.u32 	%r216, [%rd6+28];
	xor.b32  	%r335, %r335, %r216;
	ld.global.u32 	%r217, [%rd6+32];
	xor.b32  	%r334, %r334, %r217;
	ld.global.u32 	%r218, [%rd6+36];
	xor.b32  	%r333, %r333, %r218;
$L__BB0_11:
	and.b32  	%r220, %r203, 4;
	setp.eq.s32 	%p7, %r220, 0;
	@%p7 bra 	$L__BB0_13;
	ld.global.u32 	%r221, [%rd6+40];
	xor.b32  	%r337, %r337, %r221;
	ld.global.u32 	%r222, [%rd6+44];
	xor.b32  	%r336, %r336, %r222;
	ld.global.u32 	%r223, [%rd6+48];
	xor.b32  	%r335, %r335, %r223;
	ld.global.u32 	%r224, [%rd6+52];
	xor.b32  	%r334, %r334, %r224;
	ld.global.u32 	%r225, [%rd6+56];
	xor.b32  	%r333, %r333, %r225;
$L__BB0_13:
	and.b32  	%r227, %r203, 8;
	setp.eq.s32 	%p8, %r227, 0;
	@%p8 bra 	$L__BB0_15;
	ld.global.u32 	%r228, [%rd6+60];
	xor.b32  	%r337, %r337, %r228;
	ld.global.u32 	%r229, [%rd6+64];
	xor.b32  	%r336, %r336, %r229;
	ld.global.u32 	%r230, [%rd6+68];
	xor.b32  	%r335, %r335, %r230;
	ld.global.u32 	%r231, [%rd6+72];
	xor.b32  	%r334, %r334, %r231;
	ld.global.u32 	%r232, [%rd6+76];
	xor.b32  	%r333, %r333, %r232;
$L__BB0_15:
	and.b32  	%r234, %r203, 16;
	setp.eq.s32 	%p9, %r234, 0;
	@%p9 bra 	$L__BB0_17;
	ld.global.u32 	%r235, [%rd6+80];
	xor.b32  	%r337, %r337, %r235;
	ld.global.u32 	%r236, [%rd6+84];
	xor.b32  	%r336, %r336, %r236;
	ld.global.u32 	%r237, [%rd6+88];
	xor.b32  	%r335, %r335, %r237;
	ld.global.u32 	%r238, [%rd6+92];
	xor.b32  	%r334, %r334, %r238;
	ld.global.u32 	%r239, [%rd6+96];
	xor.b32  	%r333, %r333, %r239;
$L__BB0_17:
	and.b32  	%r241, %r203, 32;
	setp.eq.s32 	%p10, %r241, 0;
	@%p10 bra 	$L__BB0_19;
	ld.global.u32 	%r242, [%rd6+100];
	xor.b32  	%r337, %r337, %r242;
	ld.global.u32 	%r243, [%rd6+104];
	xor.b32  	%r336, %r336, %r243;
	ld.global.u32 	%r244, [%rd6+108];
	xor.b32  	%r335, %r335, %r244;
	ld.global.u32 	%r245, [%rd6+112];
	xor.b32  	%r334, %r334, %r245;
	ld.global.u32 	%r246, [%rd6+116];
	xor.b32  	%r333, %r333, %r246;
$L__BB0_19:
	and.b32  	%r248, %r203, 64;
	setp.eq.s32 	%p11, %r248, 0;
	@%p11 bra 	$L__BB0_21;
	ld.global.u32 	%r249, [%rd6+120];
	xor.b32  	%r337, %r337, %r249;
	ld.global.u32 	%r250, [%rd6+124];
	xor.b32  	%r336, %r336, %r250;
	ld.global.u32 	%r251, [%rd6+128];
	xor.b32  	%r335, %r335, %r251;
	ld.global.u32 	%r252, [%rd6+132];
	xor.b32  	%r334, %r334, %r252;
	ld.global.u32 	%r253, [%rd6+136];
	xor.b32  	%r333, %r333, %r253;
$L__BB0_21:
	and.b32  	%r255, %r203, 128;
	setp.eq.s32 	%p12, %r255, 0;
	@%p12 bra 	$L__BB0_23;
	ld.global.u32 	%r256, [%rd6+140];
	xor.b32  	%r337, %r337, %r256;
	ld.global.u32 	%r257, [%rd6+144];
	xor.b32  	%r336, %r336, %r257;
	ld.global.u32 	%r258, [%rd6+148];
	xor.b32  	%r335, %r335, %r258;
	ld.global.u32 	%r259, [%rd6+152];
	xor.b32  	%r334, %r334, %r259;
	ld.global.u32 	%r260, [%rd6+156];
	xor.b32  	%r333, %r333, %r260;
$L__BB0_23:
	and.b32  	%r262, %r203, 256;
	setp.eq.s32 	%p13, %r262, 0;
	@%p13 bra 	$L__BB0_25;
	ld.global.u32 	%r263, [%rd6+160];
	xor.b32  	%r337, %r337, %r263;
	ld.global.u32 	%r264, [%rd6+164];
	xor.b32  	%r336, %r336, %r264;
	ld.global.u32 	%r265, [%rd6+168];
	xor.b32  	%r335, %r335, %r265;
	ld.global.u32 	%r266, [%rd6+172];
	xor.b32  	%r334, %r334, %r266;
	ld.global.u32 	%r267, [%rd6+176];
	xor.b32  	%r333, %r333, %r267;
$L__BB0_25:
	and.b32  	%r269, %r203, 512;
	setp.eq.s32 	%p14, %r269, 0;
	@%p14 bra 	$L__BB0_27;
	ld.global.u32 	%r270, [%rd6+180];
	xor.b32  	%r337, %r337, %r270;
	ld.global.u32 	%r271, [%rd6+184];
	xor.b32  	%r336, %r336, %r271;
	ld.global.u32 	%r272, [%rd6+188];
	xor.b32  	%r335, %r335, %r272;
	ld.global.u32 	%r273, [%rd6+192];
	xor.b32  	%r334, %r334, %r273;
	ld.global.u32 	%r274, [%rd6+196];
	xor.b32  	%r333, %r333, %r274;
$L__BB0_27:
	and.b32  	%r276, %r203, 1024;
	setp.eq.s32 	%p15, %r276, 0;
	@%p15 bra 	$L__BB0_29;
	ld.global.u32 	%r277, [%rd6+200];
	xor.b32  	%r337, %r337, %r277;
	ld.global.u32 	%r278, [%rd6+204];
	xor.b32  	%r336, %r336, %r278;
	ld.global.u32 	%r279, [%rd6+208];
	xor.b32  	%r335, %r335, %r279;
	ld.global.u32 	%r280, [%rd6+212];
	xor.b32  	%r334, %r334, %r280;
	ld.global.u32 	%r281, [%rd6+216];
	xor.b32  	%r333, %r333, %r281;
$L__BB0_29:
	and.b32  	%r283, %r203, 2048;
	setp.eq.s32 	%p16, %r283, 0;
	@%p16 bra 	$L__BB0_31;
	ld.global.u32 	%r284, [%rd6+220];
	xor.b32  	%r337, %r337, %r284;
	ld.global.u32 	%r285, [%rd6+224];
	xor.b32  	%r336, %r336, %r285;
	ld.global.u32 	%r286, [%rd6+228];
	xor.b32  	%r335, %r335, %r286;
	ld.global.u32 	%r287, [%rd6+232];
	xor.b32  	%r334, %r334, %r287;
	ld.global.u32 	%r288, [%rd6+236];
	xor.b32  	%r333, %r333, %r288;
$L__BB0_31:
	and.b32  	%r290, %r203, 4096;
	setp.eq.s32 	%p17, %r290, 0;
	@%p17 bra 	$L__BB0_33;
	ld.global.u32 	%r291, [%rd6+240];
	xor.b32  	%r337, %r337, %r291;
	ld.global.u32 	%r292, [%rd6+244];
	xor.b32  	%r336, %r336, %r292;
	ld.global.u32 	%r293, [%rd6+248];
	xor.b32  	%r335, %r335, %r293;
	ld.global.u32 	%r294, [%rd6+252];
	xor.b32  	%r334, %r334, %r294;
	ld.global.u32 	%r295, [%rd6+256];
	xor.b32  	%r333, %r333, %r295;
$L__BB0_33:
	and.b32  	%r297, %r203, 8192;
	setp.eq.s32 	%p18, %r297, 0;
	@%p18 bra 	$L__BB0_35;
	ld.global.u32 	%r298, [%rd6+260];
	xor.b32  	%r337, %r337, %r298;
	ld.global.u32 	%r299, [%rd6+264];
	xor.b32  	%r336, %r336, %r299;
	ld.global.u32 	%r300, [%rd6+268];
	xor.b32  	%r335, %r335, %r300;
	ld.global.u32 	%r301, [%rd6+272];
	xor.b32  	%r334, %r334, %r301;
	ld.global.u32 	%r302, [%rd6+276];
	xor.b32  	%r333, %r333, %r302;
$L__BB0_35:
	and.b32  	%r304, %r203, 16384;
	setp.eq.s32 	%p19, %r304, 0;
	@%p19 bra 	$L__BB0_37;
	ld.global.u32 	%r305, [%rd6+280];
	xor.b32  	%r337, %r337, %r305;
	ld.global.u32 	%r306, [%rd6+284];
	xor.b32  	%r336, %r336, %r306;
	ld.global.u32 	%r307, [%rd6+288];
	xor.b32  	%r335, %r335, %r307;
	ld.global.u32 	%r308, [%rd6+292];
	xor.b32  	%r334, %r334, %r308;
	ld.global.u32 	%r309, [%rd6+296];
	xor.b32  	%r333, %r333, %r309;
$L__BB0_37:
	and.b32  	%r311, %r203, 32768;
	setp.eq.s32 	%p20, %r311, 0;
	@%p20 bra 	$L__BB0_39;
	ld.global.u32 	%r312, [%rd6+300];
	xor.b32  	%r337, %r337, %r312;
	ld.global.u32 	%r313, [%rd6+304];
	xor.b32  	%r336, %r336, %r313;
	ld.global.u32 	%r314, [%rd6+308];
	xor.b32  	%r335, %r335, %r314;
	ld.global.u32 	%r315, [%rd6+312];
	xor.b32  	%r334, %r334, %r315;
	ld.global.u32 	%r316, [%rd6+316];
	xor.b32  	%r333, %r333, %r316;
$L__BB0_39:
	add.s32 	%r332, %r332, 16;
	setp.ne.s32 	%p21, %r332, 32;
	@%p21 bra 	$L__BB0_7;
	mad.lo.s32 	%r317, %r326, -31, %r12;
	add.s32 	%r326, %r317, 1;
	setp.ne.s32 	%p22, %r326, 5;
	@%p22 bra 	$L__BB0_6;
	st.global.u32 	[%rd2+4], %r337;
	st.global.u32 	[%rd2+8], %r336;
	st.global.u32 	[%rd2+12], %r335;
	st.global.u32 	[%rd2+16], %r334;
	st.global.u32 	[%rd2+20], %r333;
	add.s32 	%r320, %r320, 1;
	setp.lt.u32 	%p23, %r320, %r3;
	@%p23 bra 	$L__BB0_5;
$L__BB0_42:
	shr.u64 	%rd7, %rd18, 2;
	add.s32 	%r319, %r319, 1;
	setp.gt.u64 	%p24, %rd18, 3;
	mov.u64 	%rd18, %rd7;
	@%p24 bra 	$L__BB0_3;
$L__BB0_43:
	mov.b32 	%r318, 0;
	st.global.v2.u32 	[%rd2+24], {%r318, %r318};
	st.global.u32 	[%rd2+32], %r318;
	mov.b64 	%rd17, 0;
	st.global.u64 	[%rd2+40], %rd17;
$L__BB0_44:
	ret;

}
	// .globl	_Z15updateParticlesP8ParticlePdS1_P17curandStateXORWOW
.visible .entry _Z15updateParticlesP8ParticlePdS1_P17curandStateXORWOW(
	.param .u64 .ptr .align 1 _Z15updateParticlesP8ParticlePdS1_P17curandStateXORWOW_param_0,
	.param .u64 .ptr .align 1 _Z15updateParticlesP8ParticlePdS1_P17curandStateXORWOW_param_1,
	.param .u64 .ptr .align 1 _Z15updateParticlesP8ParticlePdS1_P17curandStateXORWOW_param_2,
	.param .u64 .ptr .align 1 _Z15updateParticlesP8ParticlePdS1_P17curandStateXORWOW_param_3
)
{
	.reg .pred 	%p<20>;
	.reg .b32 	%r<77>;
	.reg .b32 	%f<5>;
	.reg .b64 	%rd<30>;
	.reg .b64 	%fd<184>;

	ld.param.u64 	%rd4, [_Z15updateParticlesP8ParticlePdS1_P17curandStateXORWOW_param_0];
	ld.param.u64 	%rd6, [_Z15updateParticlesP8ParticlePdS1_P17curandStateXORWOW_param_1];
	ld.param.u64 	%rd7, [_Z15updateParticlesP8ParticlePdS1_P17curandStateXORWOW_param_2];
	cvta.to.global.u64 	%rd1, %rd6;
	cvta.to.global.u64 	%rd2, %rd7;
	mov.u32 	%r22, %ctaid.x;
	mov.u32 	%r23, %ntid.x;
	mov.u32 	%r24, %tid.x;
	mad.lo.s32 	%r1, %r22, %r23, %r24;
	setp.gt.s32 	%p1, %r1, 999;
	@%p1 bra 	$L__BB1_26;
	cvta.to.global.u64 	%rd8, %rd4;
	mul.wide.s32 	%rd9, %r1, 56;
	add.s64 	%rd3, %rd8, %rd9;
	ld.global.f64 	%fd1, [%rd3+48];
	ld.global.f64 	%fd2, [%rd3];
	ld.global.f64 	%fd3, [%rd3+8];
	fma.rn.f64 	%fd4, %fd2, %fd2, 0d4034000000000000;
	mul.f64 	%fd5, %fd2, 0d401921FB54442D18;
	abs.f64 	%fd6, %fd5;
	setp.neu.f64 	%p2, %fd6, 0d7FF0000000000000;
	@%p2 bra 	$L__BB1_3;
	mov.f64 	%fd44, 0d0000000000000000;
	mul.rn.f64 	%fd176, %fd5, %fd44;
	mov.b32 	%r70, 1;
	bra.uni 	$L__BB1_6;
$L__BB1_3:
	mul.f64 	%fd39, %fd5, 0d3FE45F306DC9C883;
	cvt.rni.s32.f64 	%r69, %fd39;
	cvt.rn.f64.s32 	%fd40, %r69;
	fma.rn.f64 	%fd41, %fd40, 0dBFF921FB54442D18, %fd5;
	fma.rn.f64 	%fd42, %fd40, 0dBC91A62633145C00, %fd41;
	fma.rn.f64 	%fd176, %fd40, 0dB97B839A252049C0, %fd42;
	setp.ltu.f64 	%p3, %fd6, 0d41E0000000000000;
	@%p3 bra 	$L__BB1_5;
	{ // callseq 0, 0
	.param .b64 param0;
	st.param.f64 	[param0], %fd5;
	.param .align 16 .b8 retval0[16];
	call.uni (retval0), 
	__internal_trig_reduction_slowpathd, 
	(
	param0
	);
	ld.param.f64 	%fd176, [retval0];
	ld.param.b32 	%r69, [retval0+8];
	} // callseq 0
$L__BB1_5:
	add.s32 	%r70, %r69, 1;
$L__BB1_6:
	shl.b32 	%r27, %r70, 6;
	cvt.u64.u32 	%rd10, %r27;
	and.b64  	%rd11, %rd10, 64;
	mov.u64 	%rd12, __cudart_sin_cos_coeffs;
	add.s64 	%rd13, %rd12, %rd11;
	mul.rn.f64 	%fd45, %fd176, %fd176;
	and.b32  	%r28, %r70, 1;
	setp.eq.b32 	%p4, %r28, 1;
	selp.f64 	%fd46, 0dBDA8FF8320FD8164, 0d3DE5DB65F9785EBA, %p4;
	ld.global.nc.v2.f64 	{%fd47, %fd48}, [%rd13];
	fma.rn.f64 	%fd49, %fd46, %fd45, %fd47;
	fma.rn.f64 	%fd50, %fd49, %fd45, %fd48;
	ld.global.nc.v2.f64 	{%fd51, %fd52}, [%rd13+16];
	fma.rn.f64 	%fd53, %fd50, %fd45, %fd51;
	fma.rn.f64 	%fd54, %fd53, %fd45, %fd52;
	ld.global.nc.v2.f64 	{%fd55, %fd56}, [%rd13+32];
	fma.rn.f64 	%fd57, %fd54, %fd45, %fd55;
	fma.rn.f64 	%fd58, %fd57, %fd45, %fd56;
	fma.rn.f64 	%fd59, %fd58, %fd176, %fd176;
	fma.rn.f64 	%fd60, %fd58, %fd45, 0d3FF0000000000000;
	selp.f64 	%fd61, %fd60, %fd59, %p4;
	and.b32  	%r29, %r70, 2;
	setp.eq.s32 	%p5, %r29, 0;
	mov.f64 	%fd62, 0d0000000000000000;
	sub.f64 	%fd63, %fd62, %fd61;
	selp.f64 	%fd64, %fd61, %fd63, %p5;
	fma.rn.f64 	%fd65, %fd64, 0dC024000000000000, %fd4;
	fma.rn.f64 	%fd12, %fd3, %fd3, %fd65;
	mul.f64 	%fd13, %fd3, 0d401921FB54442D18;
	abs.f64 	%fd14, %fd13;
	setp.neu.f64 	%p6, %fd14, 0d7FF0000000000000;
	@%p6 bra 	$L__BB1_8;
	mov.f64 	%fd71, 0d0000000000000000;
	mul.rn.f64 	%fd178, %fd13, %fd71;
	mov.b32 	%r72, 1;
	bra.uni 	$L__BB1_11;
$L__BB1_8:
	mul.f64 	%fd66, %fd13, 0d3FE45F306DC9C883;
	cvt.rni.s32.f64 	%r71, %fd66;
	cvt.rn.f64.s32 	%fd67, %r71;
	fma.rn.f64 	%fd68, %fd67, 0dBFF921FB54442D18, %fd13;
	fma.rn.f64 	%fd69, %fd67, 0dBC91A62633145C00, %fd68;
	fma.rn.f64 	%fd178, %fd67, 0dB97B839A252049C0, %fd69;
	setp.ltu.f64 	%p7, %fd14, 0d41E0000000000000;
	@%p7 bra 	$L__BB1_10;
	{ // callseq 1, 0
	.param .b64 param0;
	st.param.f64 	[param0], %fd13;
	.param .align 16 .b8 retval0[16];
	call.uni (retval0), 
	__internal_trig_reduction_slowpathd, 
	(
	param0
	);
	ld.param.f64 	%fd178, [retval0];
	ld.param.b32 	%r71, [retval0+8];
	} // callseq 1
$L__BB1_10:
	add.s32 	%r72, %r71, 1;
$L__BB1_11:
	shl.b32 	%r32, %r72, 6;
	cvt.u64.u32 	%rd14, %r32;
	and.b64  	%rd15, %rd14, 64;
	add.s64 	%rd17, %rd12, %rd15;
	mul.rn.f64 	%fd72, %fd178, %fd178;
	and.b32  	%r33, %r72, 1;
	setp.eq.b32 	%p8, %r33, 1;
	selp.f64 	%fd73, 0dBDA8FF8320FD8164, 0d3DE5DB65F9785EBA, %p8;
	ld.global.nc.v2.f64 	{%fd74, %fd75}, [%rd17];
	fma.rn.f64 	%fd76, %fd73, %fd72, %fd74;
	fma.rn.f64 	%fd77, %fd76, %fd72, %fd75;
	ld.global.nc.v2.f64 	{%fd78, %fd79}, [%rd17+16];
	fma.rn.f64 	%fd80, %fd77, %fd72, %fd78;
	fma.rn.f64 	%fd81, %fd80, %fd72, %fd79;
	ld.global.nc.v2.f64 	{%fd82, %fd83}, [%rd17+32];
	fma.rn.f64 	%fd84, %fd81, %fd72, %fd82;
	fma.rn.f64 	%fd85, %fd84, %fd72, %fd83;
	fma.rn.f64 	%fd86, %fd85, %fd178, %fd178;
	fma.rn.f64 	%fd87, %fd85, %fd72, 0d3FF0000000000000;
	selp.f64 	%fd88, %fd87, %fd86, %p8;
	and.b32  	%r34, %r72, 2;
	setp.eq.s32 	%p9, %r34, 0;
	mov.f64 	%fd89, 0d0000000000000000;
	sub.f64 	%fd90, %fd89, %fd88;
	selp.f64 	%fd91, %fd88, %fd90, %p9;
	fma.rn.f64 	%fd92, %fd91, 0dC024000000000000, %fd12;
	min.f64 	%fd20, %fd1, %fd92;
	st.global.f64 	[%rd3+48], %fd20;
	ld.global.f64 	%fd183, [%rd3+32];
	ld.global.f64 	%fd22, [%rd3+40];
	mul.f64 	%fd23, %fd183, 0d401921FB54442D18;
	abs.f64 	%fd24, %fd23;
	setp.neu.f64 	%p10, %fd24, 0d7FF0000000000000;
	@%p10 bra 	$L__BB1_13;
	mov.f64 	%fd98, 0d0000000000000000;
	mul.rn.f64 	%fd180, %fd23, %fd98;
	mov.b32 	%r74, 1;
	bra.uni 	$L__BB1_16;
$L__BB1_13:
	mul.f64 	%fd93, %fd23, 0d3FE45F306DC9C883;
	cvt.rni.s32.f64 	%r73, %fd93;
	cvt.rn.f64.s32 	%fd94, %r73;
	fma.rn.f64 	%fd95, %fd94, 0dBFF921FB54442D18, %fd23;
	fma.rn.f64 	%fd96, %fd94, 0dBC91A62633145C00, %fd95;
	fma.rn.f64 	%fd180, %fd94, 0dB97B839A252049C0, %fd96;
	setp.ltu.f64 	%p11, %fd24, 0d41E0000000000000;
	@%p11 bra 	$L__BB1_15;
	{ // callseq 2, 0
	.param .b64 param0;
	st.param.f64 	[param0], %fd23;
	.param .align 16 .b8 retval0[16];
	call.uni (retval0), 
	__internal_trig_reduction_slowpathd, 
	(
	param0
	);
	ld.param.f64 	%fd180, [retval0];
	ld.param.b32 	%r73, [retval0+8];
	} // callseq 2
$L__BB1_15:
	add.s32 	%r74, %r73, 1;
$L__BB1_16:
	shl.b32 	%r37, %r74, 6;
	cvt.u64.u32 	%rd18, %r37;
	and.b64  	%rd19, %rd18, 64;
	mov.u64 	%rd20, __cudart_sin_cos_coeffs;
	add.s64 	%rd21, %rd20, %rd19;
	mul.rn.f64 	%fd99, %fd180, %fd180;
	and.b32  	%r38, %r74, 1;
	setp.eq.b32 	%p12, %r38, 1;
	selp.f64 	%fd100, 0dBDA8FF8320FD8164, 0d3DE5DB65F9785EBA, %p12;
	ld.global.nc.v2.f64 	{%fd101, %fd102}, [%rd21];
	fma.rn.f64 	%fd103, %fd100, %fd99, %fd101;
	fma.rn.f64 	%fd104, %fd103, %fd99, %fd102;
	ld.global.nc.v2.f64 	{%fd105, %fd106}, [%rd21+16];
	fma.rn.f64 	%fd107, %fd104, %fd99, %fd105;
	fma.rn.f64 	%fd108, %fd107, %fd99, %fd106;
	ld.global.nc.v2.f64 	{%fd109, %fd110}, [%rd21+32];
	fma.rn.f64 	%fd111, %fd108, %fd99, %fd109;
	fma.rn.f64 	%fd112, %fd111, %fd99, %fd110;
	fma.rn.f64 	%fd113, %fd112, %fd180, %fd180;
	fma.rn.f64 	%fd114, %fd112, %fd99, 0d3FF0000000000000;
	selp.f64 	%fd115, %fd114, %fd113, %p12;
	and.b32  	%r39, %r74, 2;
	setp.eq.s32 	%p13, %r39, 0;
	mov.f64 	%fd116, 0d0000000000000000;
	sub.f64 	%fd117, %fd116, %fd115;
	selp.f64 	%fd118, %fd115, %fd117, %p13;
	fma.rn.f64 	%fd119, %fd183, %fd183, 0d4034000000000000;
	fma.rn.f64 	%fd120, %fd118, 0dC024000000000000, %fd119;
	fma.rn.f64 	%fd30, %fd22, %fd22, %fd120;
	mul.f64 	%fd31, %fd22, 0d401921FB54442D18;
	abs.f64 	%fd32, %fd31;
	setp.neu.f64 	%p14, %fd32, 0d7FF0000000000000;
	@%p14 bra 	$L__BB1_18;
	mov.f64 	%fd126, 0d0000000000000000;
	mul.rn.f64 	%fd182, %fd31, %fd126;
	mov.b32 	%r76, 1;
	bra.uni 	$L__BB1_21;
$L__BB1_18:
	mul.f64 	%fd121, %fd31, 0d3FE45F306DC9C883;
	cvt.rni.s32.f64 	%r75, %fd121;
	cvt.rn.f64.s32 	%fd122, %r75;
	fma.rn.f64 	%fd123, %fd122, 0dBFF921FB54442D18, %fd31;
	fma.rn.f64 	%fd124, %fd122, 0dBC91A62633145C00, %fd123;
	fma.rn.f64 	%fd182, %fd122, 0dB97B839A252049C0, %fd124;
	setp.ltu.f64 	%p15, %fd32, 0d41E0000000000000;
	@%p15 bra 	$L__BB1_20;
	{ // callseq 3, 0
	.param .b64 param0;
	st.param.f64 	[param0], %fd31;
	.param .align 16 .b8 retval0[16];
	call.uni (retval0), 
	__internal_trig_reduction_slowpathd, 
	(
	param0
	);
	ld.param.f64 	%fd182, [retval0];
	ld.param.b32 	%r75, [retval0+8];
	} // callseq 3
$L__BB1_20:
	add.s32 	%r76, %r75, 1;
$L__BB1_21:
	shl.b32 	%r42, %r76, 6;
	cvt.u64.u32 	%rd22, %r42;
	and.b64  	%rd23, %rd22, 64;
	mov.u64 	%rd24, __cudart_sin_cos_coeffs;
	add.s64 	%rd25, %rd24, %rd23;
	mul.rn.f64 	%fd127, %fd182, %fd182;
	and.b32  	%r43, %r76, 1;
	setp.eq.b32 	%p16, %r43, 1;
	selp.f64 	%fd128, 0dBDA8FF8320FD8164, 0d3DE5DB65F9785EBA, %p16;
	ld.global.nc.v2.f64 	{%fd129, %fd130}, [%rd25];
	fma.rn.f64 	%fd131, %fd128, %fd127, %fd129;
	fma.rn.f64 	%fd132, %fd131, %fd127, %fd130;
	ld.global.nc.v2.f64 	{%fd133, %fd134}, [%rd25+16];
	fma.rn.f64 	%fd135, %fd132, %fd127, %fd133;
	fma.rn.f64 	%fd136, %fd135, %fd127, %fd134;
	ld.global.nc.v2.f64 	{%fd137, %fd138}, [%rd25+32];
	fma.rn.f64 	%fd139, %fd136, %fd127, %fd137;
	fma.rn.f64 	%fd140, %fd139, %fd127, %fd138;
	fma.rn.f64 	%fd141, %fd140, %fd182, %fd182;
	fma.rn.f64 	%fd142, %fd140, %fd127, 0d3FF0000000000000;
	selp.f64 	%fd143, %fd142, %fd141, %p16;
	and.b32  	%r44, %r76, 2;
	setp.eq.s32 	%p17, %r44, 0;
	mov.f64 	%fd144, 0d0000000000000000;
	sub.f64 	%fd145, %fd144, %fd143;
	selp.f64 	%fd146, %fd143, %fd145, %p17;
	fma.rn.f64 	%fd147, %fd146, 0dC024000000000000, %fd30;
	setp.geu.f64 	%p18, %fd20, %fd147;
	@%p18 bra 	$L__BB1_23;
	st.global.f64 	[%rd3+32], %fd2;
	st.global.f64 	[%rd3+40], %fd3;
	mov.f64 	%fd183, %fd2;
$L__BB1_23:
	ld.global.f64 	%fd148, [%rd2];
	setp.geu.f64 	%p19, %fd20, %fd148;
	@%p19 bra 	$L__BB1_25;
	st.global.f64 	[%rd1], %fd183;
	ld.global.f64 	%fd149, [%rd3+40];
	st.global.f64 	[%rd1+8], %fd149;
	ld.global.f64 	%fd150, [%rd3+48];
	st.global.f64 	[%rd2], %fd150;
$L__BB1_25:
	ld.param.u64 	%rd29, [_Z15updateParticlesP8ParticlePdS1_P17curandStateXORWOW_param_3];
	cvta.to.global.u64 	%rd26, %rd29;
	mul.wide.s32 	%rd27, %r1, 48;
	add.s64 	%rd28, %rd26, %rd27;
	ld.global.v2.u32 	{%r45, %r46}, [%rd28];
	shr.u32 	%r47, %r46, 2;
	xor.b32  	%r48, %r47, %r46;
	ld.global.v2.u32 	{%r49, %r50}, [%rd28+8];
	ld.global.v2.u32 	{%r51, %r52}, [%rd28+16];
	shl.b32 	%r53, %r52, 4;
	shl.b32 	%r54, %r48, 1;
	xor.b32  	%r55, %r54, %r53;
	xor.b32  	%r56, %r55, %r48;
	xor.b32  	%r57, %r56, %r52;
	add.s32 	%r58, %r45, %r57;
	add.s32 	%r59, %r58, 362437;
	cvt.rn.f32.u32 	%f1, %r59;
	fma.rn.f32 	%f2, %f1, 0f2F800000, 0f2F000000;
	cvt.f64.f32 	%fd151, %f2;
	shr.u32 	%r60, %r49, 2;
	xor.b32  	%r61, %r60, %r49;
	st.global.v2.u32 	[%rd28+8], {%r51, %r52};
	shl.b32 	%r62, %r57, 4;
	shl.b32 	%r63, %r61, 1;
	xor.b32  	%r64, %r63, %r62;
	xor.b32  	%r65, %r64, %r61;
	xor.b32  	%r66, %r65, %r57;
	st.global.v2.u32 	[%rd28+16], {%r57, %r66};
	add.s32 	%r67, %r45, 724874;
	st.global.v2.u32 	[%rd28], {%r67, %r50};
	add.s32 	%r68, %r66, %r67;
	cvt.rn.f32.u32 	%f3, %r68;
	fma.rn.f32 	%f4, %f3, 0f2F800000, 0f2F000000;
	cvt.f64.f32 	%fd152, %f4;
	ld.global.f64 	%fd153, [%rd3+16];
	mul.f64 	%fd154, %fd151, 0d3FF7D70A3D70A3D7;
	ld.global.f64 	%fd155, [%rd3+32];
	ld.global.f64 	%fd156, [%rd3];
	sub.f64 	%fd157, %fd155, %fd156;
	mul.f64 	%fd158, %fd154, %fd157;
	fma.rn.f64 	%fd159, %fd153, 0d3FE753F7CED91687, %fd158;
	mul.f64 	%fd160, %fd152, 0d3FF7D70A3D70A3D7;
	ld.global.f64 	%fd161, [%rd1];
	sub.f64 	%fd162, %fd161, %fd156;
	fma.rn.f64 	%fd163, %fd162, %fd160, %fd159;
	st.global.f64 	[%rd3+16], %fd163;
	ld.global.f64 	%fd164, [%rd3+24];
	ld.global.f64 	%fd165, [%rd3+40];
	ld.global.f64 	%fd166, [%rd3+8];
	sub.f64 	%fd167, %fd165, %fd166;
	mul.f64 	%fd168, %fd154, %fd167;
	fma.rn.f64 	%fd169, %fd164, 0d3FE753F7CED91687, %fd168;
	ld.global.f64 	%fd170, [%rd1+8];
	sub.f64 	%fd171, %fd170, %fd166;
	fma.rn.f64 	%fd172, %fd160, %fd171, %fd169;
	st.global.f64 	[%rd3+24], %fd172;
	add.f64 	%fd173, %fd163, %fd156;
	st.global.f64 	[%rd3], %fd173;
	add.f64 	%fd174, %fd172, %fd166;
	st.global.f64 	[%rd3+8], %fd174;
$L__BB1_26:
	ret;

}
.func  (.param .align 16 .b8 func_retval0[16]) __internal_trig_reduction_slowpathd(
	.param .b64 __internal_trig_reduction_slowpathd_param_0
)
{
	.local .align 8 .b8 	__local_depot2[40];
	.reg .b64 	%SP;
	.reg .b64 	%SPL;
	.reg .pred 	%p<10>;
	.reg .b32 	%r<47>;
	.reg .b64 	%rd<74>;
	.reg .b64 	%fd<5>;

	mov.u64 	%SPL, __local_depot2;
	ld.param.f64 	%fd4, [__internal_trig_reduction_slowpathd_param_0];
	add.u64 	%rd1, %SPL, 0;
	{
	.reg .b32 %temp; 
	mov.b64 	{%temp, %r1}, %fd4;
	}
	shr.u32 	%r2, %r1, 20;
	and.b32  	%r3, %r2, 2047;
	setp.eq.s32 	%p1, %r3, 2047;
	mov.b32 	%r46, 0;
	@%p1 bra 	$L__BB2_9;
	add.s32 	%r20, %r3, -1024;
	mov.b64 	%rd20, %fd4;
	shl.b64 	%rd2, %rd20, 11;
	shr.u32 	%r4, %r20, 6;
	sub.s32 	%r45, 15, %r4;
	sub.s32 	%r21, 19, %r4;
	setp.lt.u32 	%p2, %r20, 128;
	selp.b32 	%r6, 18, %r21, %p2;
	setp.ge.s32 	%p3, %r45, %r6;
	mov.b64 	%rd70, 0;
	@%p3 bra 	$L__BB2_4;
	add.s32 	%r23, %r6, %r4;
	neg.s32 	%r43, %r23;
	or.b64  	%rd3, %rd2, -9223372036854775808;
	mov.b64 	%rd70, 0;
	mov.b32 	%r42, 0;
	mov.u64 	%rd25, __cudart_i2opi_d;
	mov.u32 	%r44, %r45;
$L__BB2_3:
	.pragma "nounroll";
	mul.wide.s32 	%rd22, %r42, 8;
	add.s64 	%rd23, %rd1, %rd22;
	mul.wide.s32 	%rd24, %r44, 8;
	add.s64 	%rd26, %rd25, %rd24;
	ld.global.nc.u64 	%rd27, [%rd26];
	{
	.reg .u32 %r0, %r1, %r2, %r3, %alo, %ahi, %blo, %bhi, %clo, %chi;
	mov.b64 	{%alo,%ahi}, %rd27;
	mov.b64 	{%blo,%bhi}, %rd3;
	mov.b64 	{%clo,%chi}, %rd70;
	mad.lo.cc.u32 	%r0, %alo, %blo, %clo;
	madc.hi.cc.u32 	%r1, %alo, %blo, %chi;
	madc.hi.u32 	%r2, %alo, %bhi, 0;
	mad.lo.cc.u32 	%r1, %alo, %bhi, %r1;
	madc.hi.cc.u32 	%r2, %ahi, %blo, %r2;
	madc.hi.u32 	%r3, %ahi, %bhi, 0;
	mad.lo.cc.u32 	%r1, %ahi, %blo, %r1;
	madc.lo.cc.u32 	%r2, %ahi, %bhi, %r2;
	addc.u32 	%r3, %r3, 0;
	mov.b64 	%rd28, {%r0,%r1};
	mov.b64 	%rd70, {%r2,%r3};
	}
	st.local.u64 	[%rd23], %rd28;
	add.s32 	%r44, %r44, 1;
	add.s32 	%r43, %r43, 1;
	add.s32 	%r42, %r42, 1;
	setp.ne.s32 	%p4, %r43, -15;
	mov.u32 	%r45, %r6;
	@%p4 bra 	$L__BB2_3;
$L__BB2_4:
	cvt.s64.s32 	%rd29, %r45;
	cvt.u64.u32 	%rd30, %r4;
	add.s64 	%rd31, %rd30, %rd29;
	shl.b64 	%rd32, %rd31, 3;
	add.s64 	%rd33, %rd1, %rd32;
	st.local.u64 	[%rd33+-120], %rd70;
	and.b32  	%r15, %r2, 63;
	ld.local.u64 	%rd72, [%rd1+16];
	ld.local.u64 	%rd71, [%rd1+24];
	setp.eq.s32 	%p5, %r15, 0;
	@%p5 bra 	$L__BB2_6;
	shl.b64 	%rd34, %rd71, %r15;
	shr.u64 	%rd35, %rd72, 1;
	xor.b32  	%r24, %r15, 63;
	shr.u64 	%rd36, %rd35, %r24;
	or.b64  	%rd71, %rd34, %rd36;
	ld.local.u64 	%rd37, [%rd1+8];
	shl.b64 	%rd38, %rd72, %r15;
	shr.u64 	%rd39, %rd37, 1;
	shr.u64 	%rd40, %rd39, %r24;
	or.b64  	%rd72, %rd38, %rd40;
$L__BB2_6:
	and.b32  	%r25, %r1, -2147483648;
	shr.u64 	%rd41, %rd71, 62;
	cvt.u32.u64 	%r26, %rd41;
	mov.b64 	{%r27, %r28}, %rd71;
	mov.b64 	{%r29, %r30}, %rd72;
	shf.l.wrap.b32 	%r31, %r30, %r27, 2;
	shf.l.wrap.b32 	%r32, %r27, %r28, 2;
	mov.b64 	%rd42, {%r31, %r32};
	shl.b64 	%rd43, %rd72, 2;
	shr.u64 	%rd44, %rd42, 63;
	cvt.u32.u64 	%r33, %rd44;
	add.s32 	%r34, %r33, %r26;
	setp.eq.s32 	%p6, %r25, 0;
	neg.s32 	%r35, %r34;
	selp.b32 	%r46, %r34, %r35, %p6;
	setp.gt.s64 	%p7, %rd42, -1;
	mov.b64 	%rd45, 0;
	{
	.reg .u32 %r0, %r1, %r2, %r3, %a0, %a1, %a2, %a3, %b0, %b1, %b2, %b3;
	mov.b64 	{%a0,%a1}, %rd45;
	mov.b64 	{%a2,%a3}, %rd45;
	mov.b64 	{%b0,%b1}, %rd43;
	mov.b64 	{%b2,%b3}, %rd42;
	sub.cc.u32 	%r0, %a0, %b0;
	subc.cc.u32 	%r1, %a1, %b1;
	subc.cc.u32 	%r2, %a2, %b2;
	subc.u32 	%r3, %a3, %b3;
	mov.b64 	%rd46, {%r0,%r1};
	mov.b64 	%rd47, {%r2,%r3};
	}
	xor.b32  	%r36, %r25, -2147483648;
	selp.b64 	%rd73, %rd42, %rd47, %p7;
	selp.b64 	%rd14, %rd43, %rd46, %p7;
	selp.b32 	%r17, %r25, %r36, %p7;
	clz.b64 	%r37, %rd73;
	cvt.u64.u32 	%rd15, %r37;
	setp.eq.s32 	%p8, %r37, 0;
	@%p8 bra 	$L__BB2_8;
	cvt.u32.u64 	%r38, %rd15;
	and.b32  	%r39, %r38, 63;
	shl.b64 	%rd48, %rd73, %r39;
	shr.u64 	%rd49, %rd14, 1;
	not.b32 	%r40, %r38;
	and.b32  	%r41, %r40, 63;
	shr.u64 	%rd50, %rd49, %r41;
	or.b64  	%rd73, %rd48, %rd50;
$L__BB2_8:
	mov.b64 	%rd51, -3958705157555305931;
	{
	.reg .u32 %r0, %r1, %r2, %r3, %alo, %ahi, %blo, %bhi;
	mov.b64 	{%alo,%ahi}, %rd73;
	mov.b64 	{%blo,%bhi}, %rd51;
	mul.lo.u32 	%r0, %alo, %blo;
	mul.hi.u32 	%r1, %alo, %blo;
	mad.lo.cc.u32 	%r1, %alo, %bhi, %r1;
	madc.hi.u32 	%r2, %alo, %bhi, 0;
	mad.lo.cc.u32 	%r1, %ahi, %blo, %r1;
	madc.hi.cc.u32 	%r2, %ahi, %blo, %r2;
	madc.hi.u32 	%r3, %ahi, %bhi, 0;
	mad.lo.cc.u32 	%r2, %ahi, %bhi, %r2;
	addc.u32 	%r3, %r3, 0;
	mov.b64 	%rd52, {%r0,%r1};
	mov.b64 	%rd53, {%r2,%r3};
	}
	setp.gt.s64 	%p9, %rd53, 0;
	{
	.reg .u32 %r0, %r1, %r2, %r3, %a0, %a1, %a2, %a3, %b0, %b1, %b2, %b3;
	mov.b64 	{%a0,%a1}, %rd52;
	mov.b64 	{%a2,%a3}, %rd53;
	mov.b64 	{%b0,%b1}, %rd52;
	mov.b64 	{%b2,%b3}, %rd53;
	add.cc.u32 	%r0, %a0, %b0;
	addc.cc.u32 	%r1, %a1, %b1;
	addc.cc.u32 	%r2, %a2, %b2;
	addc.u32 	%r3, %a3, %b3;
	mov.b64 	%rd54, {%r0,%r1};
	mov.b64 	%rd55, {%r2,%r3};
	}
	selp.b64 	%rd56, %rd55, %rd53, %p9;
	selp.s64 	%rd57, -1, 0, %p9;
	sub.s64 	%rd58, %rd57, %rd15;
	cvt.u64.u32 	%rd59, %r17;
	shl.b64 	%rd60, %rd59, 32;
	add.s64 	%rd61, %rd56, 1;
	shr.u64 	%rd62, %rd61, 10;
	add.s64 	%rd63, %rd62, 1;
	shr.u64 	%rd64, %rd63, 1;
	shl.b64 	%rd65, %rd58, 52;
	add.s64 	%rd66, %rd65, %rd64;
	add.s64 	%rd67, %rd66, 4602678819172646912;
	or.b64  	%rd68, %rd67, %rd60;
	mov.b64 	%fd4, %rd68;
$L__BB2_9:
	st.param.f64 	[func_retval0], %fd4;
	st.param.b32 	[func_retval0+8], %r46;
	ret;

}


// ===== COMPILED SASS (sm_100) =====

	.target	sm_100

	.elftype	@"ET_EXEC"


//--------------------- .note.nv.tkinfo           --------------------------
	.section	.note.nv.tkinfo,"",@"SHT_NOTE"
	.sectionflags	@"SHF_NOTE_NV_TKINFO"
	.tkinfo
        /*0018*/ 	.word	0x00000002
        /*0030*/ 	.string	""
        /*0030*/ 	.string	"ptxas"
        /*0030*/ 	.string	"Cuda compilation tools, release 13.0, V13.0.88"
        /*0030*/ 	.string	"Build cuda_13.0.r13.0/compiler.36424714_0"
        /*0030*/ 	.string	"-arch sm_100 -m 64 "



//--------------------- .note.nv.cuinfo           --------------------------
	.section	.note.nv.cuinfo,"",@"SHT_NOTE"
	.sectionflags	@"SHF_NOTE_NV_CUINFO"
        /*0018*/ 	.short	0x0002
        /*001a*/ 	.short	0x0064
        /*001c*/ 	.short	0x0082
	.zero		2


//--------------------- .nv.info                  --------------------------
	.section	.nv.info,"",@"SHT_CUDA_INFO"
	.align	4


	//----- nvinfo : EIATTR_REGCOUNT
	.align		4
        /*0000*/ 	.byte	0x04, 0x2f
        /*0002*/ 	.short	(.L_12 - .L_11)
	.align		4
.L_11:
        /*0004*/ 	.word	index@(_Z20initializeRandStatesP17curandStateXORWOW)
        /*0008*/ 	.word	0x0000001f


	//----- nvinfo : EIATTR_FRAME_SIZE
	.align		4
.L_12:
        /*000c*/ 	.byte	0x04, 0x11
        /*000e*/ 	.short	(.L_14 - .L_13)
	.align		4
.L_13:
        /*0010*/ 	.word	index@(_Z20initializeRandStatesP17curandStateXORWOW)
        /*0014*/ 	.word	0x00000000


	//----- nvinfo : EIATTR_REGCOUNT
	.align		4
.L_14:
        /*0018*/ 	.byte	0x04, 0x2f
        /*001a*/ 	.short	(.L_16 - .L_15)
	.align		4
.L_15:
        /*001c*/ 	.word	index@(_Z15updateParticlesP8ParticlePdS1_P17curandStateXORWOW)
        /*0020*/ 	.word	0x00000028


	//----- nvinfo : EIATTR_FRAME_SIZE
	.align		4
.L_16:
        /*0024*/ 	.byte	0x04, 0x11
        /*0026*/ 	.short	(.L_18 - .L_17)
	.align		4
.L_17:
        /*0028*/ 	.word	index@($_Z15updateParticlesP8ParticlePdS1_P17curandStateXORWOW$__internal_trig_reduction_slowpathd)
        /*002c*/ 	.word	0x00000028


	//----- nvinfo : EIATTR_FRAME_SIZE
	.align		4
.L_18:
        /*0030*/ 	.byte	0x04, 0x11
        /*0032*/ 	.short	(.L_20 - .L_19)
	.align		4
.L_19:
        /*0034*/ 	.word	index@(_Z15updateParticlesP8ParticlePdS1_P17curandStateXORWOW)
        /*0038*/ 	.word	0x00000028


	//----- nvinfo : EIATTR_MIN_STACK_SIZE
	.align		4
.L_20:
        /*003c*/ 	.byte	0x04, 0x12
        /*003e*/ 	.short	(.L_22 - .L_21)
	.align		4
.L_21:
        /*0040*/ 	.word	index@(_Z15updateParticlesP8ParticlePdS1_P17curandStateXORWOW)
        /*0044*/ 	.word	0x00000028


	//----- nvinfo : EIATTR_MIN_STACK_SIZE
	.align		4
.L_22:
        /*0048*/ 	.byte	0x04, 0x12
        /*004a*/ 	.short	(.L_24 - .L_23)
	.align		4
.L_23:
        /*004c*/ 	.word	index@(_Z20initializeRandStatesP17curandStateXORWOW)
        /*0050*/ 	.word	0x00000000
.L_24:


//--------------------- .nv.compat                --------------------------
	.section	.nv.compat,"",@"SHT_CUDA_COMPAT_INFO"
	.align	4
        /*0000*/ 	.byte	0x02, 0x09, 0x00, 0x00, 0x02, 0x02, 0x01, 0x00, 0x02, 0x05, 0x05, 0x00, 0x03, 0x07, 0x01, 0x01
        /*0010*/ 	.byte	0x02, 0x03, 0x00, 0x00, 0x02, 0x06, 0x01, 0x00, 0x04, 0x0b, 0x08, 0x00, 0x01, 0x00, 0x00, 0x00
        /*0020*/ 	.byte	0x00, 0x00, 0x00, 0x00


//--------------------- .nv.info._Z15updateParticlesP8ParticlePdS1_P17curandStateXORWOW --------------------------
	.section	.nv.info._Z15updateParticlesP8ParticlePdS1_P17curandStateXORWOW,"",@"SHT_CUDA_INFO"
	.sectionflags	@""
	.align	4


	//----- nvinfo : EIATTR_CUDA_API_VERSION
	.align		4
        /*0000*/ 	.byte	0x04, 0x37
        /*0002*/ 	.short	(.L_26 - .L_25)
.L_25:
        /*0004*/ 	.word	0x00000082


	//----- nvinfo : EIATTR_KPARAM_INFO
	.align		4
.L_26:
        /*0008*/ 	.byte	0x04, 0x17
        /*000a*/ 	.short	(.L_28 - .L_27)
.L_27:
        /*000c*/ 	.word	0x00000000
        /*0010*/ 	.short	0x0003
        /*0012*/ 	.short	0x0018
        /*0014*/ 	.byte	0x00, 0xf5, 0x21, 0x00


	//----- nvinfo : EIATTR_KPARAM_INFO
	.align		4
.L_28:
        /*0018*/ 	.byte	0x04, 0x17
        /*001a*/ 	.short	(.L_30 - .L_29)
.L_29:
        /*001c*/ 	.word	0x00000000
        /*0020*/ 	.short	0x0002
        /*0022*/ 	.short	0x0010
        /*0024*/ 	.byte	0x00, 0xf5, 0x21, 0x00


	//----- nvinfo : EIATTR_KPARAM_INFO
	.align		4
.L_30:
        /*0028*/ 	.byte	0x04, 0x17
        /*002a*/ 	.short	(.L_32 - .L_31)
.L_31:
        /*002c*/ 	.word	0x00000000
        /*0030*/ 	.short	0x0001
        /*0032*/ 	.short	0x0008
        /*0034*/ 	.byte	0x00, 0xf5, 0x21, 0x00


	//----- nvinfo : EIATTR_KPARAM_INFO
	.align		4
.L_32:
        /*0038*/ 	.byte	0x04, 0x17
        /*003a*/ 	.short	(.L_34 - .L_33)
.L_33:
        /*003c*/ 	.word	0x00000000
        /*0040*/ 	.short	0x0000
        /*0042*/ 	.short	0x0000
        /*0044*/ 	.byte	0x00, 0xf5, 0x21, 0x00


	//----- nvinfo : EIATTR_SPARSE_MMA_MASK
	.align		4
.L_34:
        /*0048*/ 	.byte	0x03, 0x50
        /*004a*/ 	.short	0x0000


	//----- nvinfo : EIATTR_MAXREG_COUNT
	.align		4
        /*004c*/ 	.byte	0x03, 0x1b
        /*004e*/ 	.short	0x00ff


	//----- nvinfo : EIATTR_MERCURY_ISA_VERSION
	.align		4
        /*0050*/ 	.byte	0x03, 0x5f
        /*0052*/ 	.short	0x0101


	//----- nvinfo : EIATTR_VRC_CTA_INIT_COUNT
	.align		4
        /*0054*/ 	.byte	0x02, 0x4a
	.zero		1
	.zero		1


	//----- nvinfo : EIATTR_EXIT_INSTR_OFFSETS
	.align		4
        /*0058*/ 	.byte	0x04, 0x1c
        /*005a*/ 	.short	(.L_36 - .L_35)


	//   ....[0]....
.L_35:
        /*005c*/ 	.word	0x00000070


	//   ....[1]....
        /*0060*/ 	.word	0x00001610


	//----- nvinfo : EIATTR_CRS_STACK_SIZE
	.align		4
.L_36:
        /*0064*/ 	.byte	0x04, 0x1e
        /*0066*/ 	.short	(.L_38 - .L_37)
.L_37:
        /*0068*/ 	.word	0x00000000


	//----- nvinfo : EIATTR_CBANK_PARAM_SIZE
	.align		4
.L_38:
        /*006c*/ 	.byte	0x03, 0x19
        /*006e*/ 	.short	0x0020


	//----- nvinfo : EIATTR_PARAM_CBANK
	.align		4
        /*0070*/ 	.byte	0x04, 0x0a
        /*0072*/ 	.short	(.L_40 - .L_39)
	.align		4
.L_39:
        /*0074*/ 	.word	index@(.nv.constant0._Z15updateParticlesP8ParticlePdS1_P17curandStateXORWOW)
        /*0078*/ 	.short	0x0380
        /*007a*/ 	.short	0x0020


	//----- nvinfo : EIATTR_SW_WAR
	.align		4
.L_40:
        /*007c*/ 	.byte	0x04, 0x36
        /*007e*/ 	.short	(.L_42 - .L_41)
.L_41:
        /*0080*/ 	.word	0x00000008
.L_42:


//--------------------- .nv.info._Z20initializeRandStatesP17curandStateXORWOW --------------------------
	.section	.nv.info._Z20initializeRandStatesP17curandStateXORWOW,"",@"SHT_CUDA_INFO"
	.sectionflags	@""
	.align	4


	//----- nvinfo : EIATTR_CUDA_API_VERSION
	.align		4
        /*0000*/ 	.byte	0x04, 0x37
        /*0002*/ 	.short	(.L_44 - .L_43)
.L_43:
        /*0004*/ 	.word	0x00000082


	//----- nvinfo : EIATTR_KPARAM_INFO
	.align		4
.L_44:
        /*0008*/ 	.byte	0x04, 0x17
        /*000a*/ 	.short	(.L_46 - .L_45)
.L_45:
        /*000c*/ 	.word	0x00000000
        /*0010*/ 	.short	0x0000
        /*0012*/ 	.short	0x0000
        /*0014*/ 	.byte	0x00, 0xf5, 0x21, 0x00


	//----- nvinfo : EIATTR_SPARSE_MMA_MASK
	.align		4
.L_46:
        /*0018*/ 	.byte	0x03, 0x50
        /*001a*/ 	.short	0x0000


	//----- nvinfo : EIATTR_MAXREG_COUNT
	.align		4
        /*001c*/ 	.byte	0x03, 0x1b
        /*001e*/ 	.short	0x00ff


	//----- nvinfo : EIATTR_MERCURY_ISA_VERSION
	.align		4
        /*0020*/ 	.byte	0x03, 0x5f
        /*0022*/ 	.short	0x0101


	//----- nvinfo : EIATTR_VRC_CTA_INIT_COUNT
	.align		4
        /*0024*/ 	.byte	0x02, 0x4a
	.zero		1
	.zero		1


	//----- nvinfo : EIATTR_EXIT_INSTR_OFFSETS
	.align		4
        /*0028*/ 	.byte	0x04, 0x1c
        /*002a*/ 	.short	(.L_48 - .L_47)


	//   ....[0]....
.L_47:
        /*002c*/ 	.word	0x00000060


	//   ....[1]....
        /*0030*/ 	.word	0x00000ef0


	//----- nvinfo : EIATTR_CRS_STACK_SIZE
	.align		4
.L_48:
        /*0034*/ 	.byte	0x04, 0x1e
        /*0036*/ 	.short	(.L_50 - .L_49)
.L_49:
        /*0038*/ 	.word	0x00000000


	//----- nvinfo : EIATTR_CBANK_PARAM_SIZE
	.align		4
.L_50:
        /*003c*/ 	.byte	0x03, 0x19
        /*003e*/ 	.short	0x0008


	//----- nvinfo : EIATTR_PARAM_CBANK
	.align		4
        /*0040*/ 	.byte	0x04, 0x0a
        /*0042*/ 	.short	(.L_52 - .L_51)
	.align		4
.L_51:
        /*0044*/ 	.word	index@(.nv.constant0._Z20initializeRandStatesP17curandStateXORWOW)
        /*0048*/ 	.short	0x0380
        /*004a*/ 	.short	0x0008


	//----- nvinfo : EIATTR_SW_WAR
	.align		4
.L_52:
        /*004c*/ 	.byte	0x04, 0x36
        /*004e*/ 	.short	(.L_54 - .L_53)
.L_53:
        /*0050*/ 	.word	0x00000008
.L_54:


//--------------------- .nv.callgraph             --------------------------
	.section	.nv.callgraph,"",@"SHT_CUDA_CALLGRAPH"
	.align	4
	.sectionentsize	8
	.align		4
        /*0000*/ 	.word	0x00000000
	.align		4
        /*0004*/ 	.word	0xffffffff
	.align		4
        /*0008*/ 	.word	0x00000000
	.align		4
        /*000c*/ 	.word	0xfffffffe
	.align		4
        /*0010*/ 	.word	0x00000000
	.align		4
        /*0014*/ 	.word	0xfffffffd
	.align		4
        /*0018*/ 	.word	0x00000000
	.align		4
        /*001c*/ 	.word	0xfffffffc


//--------------------- .nv.constant4             --------------------------
	.section	.nv.constant4,"a",@progbits
	.align	8
	.align		8
.nv.constant4:
        /*0000*/ 	.dword	precalc_xorwow_matrix
	.align		8
        /*0008*/ 	.dword	precalc_xorwow_offset_matrix
	.align		8
        /*0010*/ 	.dword	mrg32k3aM1
	.align		8
        /*0018*/ 	.dword	mrg32k3aM2
	.align		8
        /*0020*/ 	.dword	mrg32k3aM1SubSeq
	.align		8
        /*0028*/ 	.dword	mrg32k3aM2SubSeq
	.align		8
        /*0030*/ 	.dword	mrg32k3aM1Seq
	.align		8
        /*0038*/ 	.dword	mrg32k3aM2Seq
	.align		8
        /*0040*/ 	.dword	__cudart_i2opi_d
	.align		8
        /*0048*/ 	.dword	__cudart_sin_cos_coeffs


//--------------------- .nv.constant3             --------------------------
	.section	.nv.constant3,"a",@progbits
	.align	8
.nv.constant3:
	.type		__cr_lgamma_table,@object
	.size		__cr_lgamma_table,(.L_8 - __cr_lgamma_table)
__cr_lgamma_table:
        /*0000*/ 	.byte	0x00, 0x00, 0x00, 0x00, 0x00, 0x00, 0x00, 0x00, 0x00, 0x00, 0x00, 0x00, 0x00, 0x00, 0x00, 0x00
        /*0010*/ 	.byte	0xef, 0x39, 0xfa, 0xfe, 0x42, 0x2e, 0xe6, 0x3f, 0x02, 0x20, 0x2a, 0xfa, 0x0b, 0xab, 0xfc, 0x3f
        /*0020*/ 	.byte	0xf9, 0x2c, 0x92, 0x7c, 0xa7, 0x6c, 0x09, 0x40, 0xc9, 0x79, 0x44, 0x3c, 0x64, 0x26, 0x13, 0x40
        /*0030*/ 	.byte	0xca, 0x01, 0xcf, 0x3a, 0x27, 0x51, 0x1a, 0x40, 0x30, 0xcc, 0x2d, 0xf3, 0xe1, 0x0c, 0x21, 0x40
        /*0040*/ 	.byte	0x0d, 0xb7, 0xfc, 0x82, 0x8e, 0x35, 0x25, 0x40
.L_8:


//--------------------- .text._Z15updateParticlesP8ParticlePdS1_P17curandStateXORWOW --------------------------
	.section	.text._Z15updateParticlesP8ParticlePdS1_P17curandStateXORWOW,"ax",@progbits
	.align	128
        .global         _Z15updateParticlesP8ParticlePdS1_P17curandStateXORWOW
        .type           _Z15updateParticlesP8ParticlePdS1_P17curandStateXORWOW,@function
        .size           _Z15updateParticlesP8ParticlePdS1_P17curandStateXORWOW,(.L_x_33 - _Z15updateParticlesP8ParticlePdS1_P17curandStateXORWOW)
        .other          _Z15updateParticlesP8ParticlePdS1_P17curandStateXORWOW,@"STO_CUDA_ENTRY STV_DEFAULT"
_Z15updateParticlesP8ParticlePdS1_P17curandStateXORWOW:
.text._Z15updateParticlesP8ParticlePdS1_P17curandStateXORWOW:
[----:B------:R-:W0:Y:S01]  /*0000*/  LDC R1, c[0x0][0x37c] ;  /* 0x0000df00ff017b82 */ /* 0x000e220000000800 */
[----:B------:R-:W1:Y:S07]  /*0010*/  S2R R3, SR_TID.X ;  /* 0x0000000000037919 */ /* 0x000e6e0000002100 */
[----:B------:R-:W1:Y:S01]  /*0020*/  S2UR UR4, SR_CTAID.X ;  /* 0x00000000000479c3 */ /* 0x000e620000002500 */
[----:B0-----:R-:W-:-:S07]  /*0030*/  VIADD R1, R1, 0xffffffd8 ;  /* 0xffffffd801017836 */ /* 0x001fce0000000000 */
[----:B------:R-:W1:Y:S02]  /*0040*/  LDC R0, c[0x0][0x360] ;  /* 0x0000d800ff007b82 */ /* 0x000e640000000800 */
[----:B-1----:R-:W-:-:S05]  /*0050*/  IMAD R0, R0, UR4, R3 ;  /* 0x0000000400007c24 */ /* 0x002fca000f8e0203 */
[----:B------:R-:W-:-:S13]  /*0060*/  ISETP.GT.AND P0, PT, R0, 0x3e7, PT ;  /* 0x000003e70000780c */ /* 0x000fda0003f04270 */
[----:B------:R-:W-:Y:S05]  /*0070*/  @P0 EXIT ;  /* 0x000000000000094d */ /* 0x000fea0003800000 */
[----:B------:R-:W0:Y:S01]  /*0080*/  LDC.64 R4, c[0x0][0x380] ;  /* 0x0000e000ff047b82 */ /* 0x000e220000000a00 */
[----:B------:R-:W1:Y:S01]  /*0090*/  LDCU.64 UR4, c[0x0][0x358] ;  /* 0x00006b00ff0477ac */ /* 0x000e620008000a00 */
[----:B0-----:R-:W-:-:S05]  /*00a0*/  IMAD.WIDE R4, R0, 0x38, R4 ;  /* 0x0000003800047825 */ /* 0x001fca00078e0204 */
[----:B-1----:R-:W2:Y:S04]  /*00b0*/  LDG.E.64 R6, desc[UR4][R4.64] ;  /* 0x0000000404067981 */ /* 0x002ea8000c1e1b00 */
[----:B------:R0:W5:Y:S04]  /*00c0*/  LDG.E.64 R26, desc[UR4][R4.64+0x30] ;  /* 0x00003004041a7981 */ /* 0x000168000c1e1b00 */
[----:B------:R0:W5:Y:S01]  /*00d0*/  LDG.E.64 R8, desc[UR4][R4.64+0x8] ;  /* 0x0000080404087981 */ /* 0x000162000c1e1b00 */
[----:B------:R-:W-:Y:S01]  /*00e0*/  UMOV UR6, 0x54442d18 ;  /* 0x54442d1800067882 */ /* 0x000fe20000000000 */
[----:B------:R-:W-:Y:S01]  /*00f0*/  UMOV UR7, 0x401921fb ;  /* 0x401921fb00077882 */ /* 0x000fe20000000000 */
[----:B------:R-:W-:Y:S01]  /*0100*/  BSSY.RECONVERGENT B0, `(.L_x_0) ;  /* 0x0000020000007945 */ /* 0x000fe20003800200 */
[----:B--2---:R-:W-:-:S02]  /*0110*/  DMUL R12, R6, UR6 ;  /* 0x00000006060c7c28 */ /* 0x004fc40008000000 */
[----:B------:R-:W-:-:S06]  /*0120*/  DFMA R2, R6, R6, 20 ;  /* 0x403400000602742b */ /* 0x000fcc0000000006 */
[----:B------:R-:W-:-:S14]  /*0130*/  DSETP.NEU.AND P0, PT, |R12|, +INF , PT ;  /* 0x7ff000000c00742a */ /* 0x000fdc0003f0d200 */
[----:B------:R-:W-:Y:S01]  /*0140*/  @!P0 DMUL R24, RZ, R12 ;  /* 0x0000000cff188228 */ /* 0x000fe20000000000 */
[----:B------:R-:W-:Y:S01]  /*0150*/  @!P0 IMAD.MOV.U32 R10, RZ, RZ, 0x1 ;  /* 0x00000001ff0a8424 */ /* 0x000fe200078e00ff */
[----:B0-----:R-:W-:Y:S09]  /*0160*/  @!P0 BRA `(.L_x_1) ;  /* 0x0000000000648947 */ /* 0x001ff20003800000 */
[----:B------:R-:W-:Y:S01]  /*0170*/  UMOV UR6, 0x6dc9c883 ;  /* 0x6dc9c88300067882 */ /* 0x000fe20000000000 */
[----:B------:R-:W-:Y:S01]  /*0180*/  UMOV UR7, 0x3fe45f30 ;  /* 0x3fe45f3000077882 */ /* 0x000fe20000000000 */
[C---:B------:R-:W-:Y:S01]  /*0190*/  DSETP.GE.AND P0, PT, |R12|.reuse, 2.14748364800000000000e+09, PT ;  /* 0x41e000000c00742a */ /* 0x040fe20003f06200 */
[----:B------:R-:W-:Y:S01]  /*01a0*/  BSSY.RECONVERGENT B1, `(.L_x_2) ;  /* 0x0000014000017945 */ /* 0x000fe20003800200 */
[----:B------:R-:W-:Y:S01]  /*01b0*/  DMUL R10, R12, UR6 ;  /* 0x000000060c0a7c28 */ /* 0x000fe20008000000 */
[----:B------:R-:W-:Y:S01]  /*01c0*/  UMOV UR6, 0x54442d18 ;  /* 0x54442d1800067882 */ /* 0x000fe20000000000 */
[----:B------:R-:W-:-:S08]  /*01d0*/  UMOV UR7, 0x3ff921fb ;  /* 0x3ff921fb00077882 */ /* 0x000fd00000000000 */
[----:B------:R-:W0:Y:S08]  /*01e0*/  F2I.F64 R10, R10 ;  /* 0x0000000a000a7311 */ /* 0x000e300000301100 */
[----:B0-----:R-:W0:Y:S02]  /*01f0*/  I2F.F64 R24, R10 ;  /* 0x0000000a00187312 */ /* 0x001e240000201c00 */
[----:B0-----:R-:W-:Y:S01]  /*0200*/  DFMA R14, R24, -UR6, R12 ;  /* 0x80000006180e7c2b */ /* 0x001fe2000800000c */
[----:B------:R-:W-:Y:S01]  /*0210*/  UMOV UR6, 0x33145c00 ;  /* 0x33145c0000067882 */ /* 0x000fe20000000000 */
[----:B------:R-:W-:-:S06]  /*0220*/  UMOV UR7, 0x3c91a626 ;  /* 0x3c91a62600077882 */ /* 0x000fcc0000000000 */
[----:B------:R-:W-:Y:S01]  /*0230*/  DFMA R14, R24, -UR6, R14 ;  /* 0x80000006180e7c2b */ /* 0x000fe2000800000e */
[----:B------:R-:W-:Y:S01]  /*0240*/  UMOV UR6, 0x252049c0 ;  /* 0x252049c000067882 */ /* 0x000fe20000000000 */
[----:B------:R-:W-:-:S06]  /*0250*/  UMOV UR7, 0x397b839a ;  /* 0x397b839a00077882 */ /* 0x000fcc0000000000 */
[----:B------:R-:W-:Y:S01]  /*0260*/  DFMA R24, R24, -UR6, R14 ;  /* 0x8000000618187c2b */ /* 0x000fe2000800000e */
[----:B------:R-:W-:Y:S10]  /*0270*/  @!P0 BRA `(.L_x_3) ;  /* 0x0000000000188947 */ /* 0x000ff40003800000 */
[----:B------:R-:W-:Y:S01]  /*0280*/  IMAD.MOV.U32 R28, RZ, RZ, R12 ;  /* 0x000000ffff1c7224 */ /* 0x000fe200078e000c */
[----:B------:R-:W-:-:S07]  /*0290*/  MOV R12, 0x2b0 ;  /* 0x000002b0000c7802 */ /* 0x000fce0000000f00 */
[----:B-----5:R-:W-:Y:S05]  /*02a0*/  CALL.REL.NOINC `($_Z15updateParticlesP8ParticlePdS1_P17curandStateXORWOW$__internal_trig_reduction_slowpathd) ;  /* 0x0000001000dc7944 */ /* 0x020fea0003c00000 */
[----:B------:R-:W-:Y:S02]  /*02b0*/  IMAD.MOV.U32 R10, RZ, RZ, R14 ;  /* 0x000000ffff0a7224 */ /* 0x000fe400078e000e */
[----:B------:R-:W-:Y:S02]  /*02c0*/  IMAD.MOV.U32 R24, RZ, RZ, R28 ;  /* 0x000000ffff187224 */ /* 0x000fe400078e001c */
[----:B------:R-:W-:-:S07]  /*02d0*/  IMAD.MOV.U32 R25, RZ, RZ, R29 ;  /* 0x000000ffff197224 */ /* 0x000fce00078e001d */
.L_x_3:
[----:B------:R-:W-:Y:S05]  /*02e0*/  BSYNC.RECONVERGENT B1 ;  /* 0x0000000000017941 */ /* 0x000fea0003800200 */
.L_x_2:
[----:B------:R-:W-:-:S07]  /*02f0*/  VIADD R10, R10, 0x1 ;  /* 0x000000010a0a7836 */ /* 0x000fce0000000000 */
.L_x_1:
[----:B------:R-:W-:Y:S05]  /*0300*/  BSYNC.RECONVERGENT B0 ;  /* 0x0000000000007941 */ /* 0x000fea0003800200 */
.L_x_0:
[----:B------:R-:W0:Y:S01]  /*0310*/  LDCU.64 UR6, c[0x4][0x48] ;  /* 0x01000900ff0677ac */ /* 0x000e220008000a00 */
[----:B------:R-:W-:-:S05]  /*0320*/  IMAD.SHL.U32 R11, R10, 0x40, RZ ;  /* 0x000000400a0b7824 */ /* 0x000fca00078e00ff */
[----:B------:R-:W-:-:S04]  /*0330*/  LOP3.LUT R11, R11, 0x40, RZ, 0xc0, !PT ;  /* 0x000000400b0b7812 */ /* 0x000fc800078ec0ff */
[----:B0-----:R-:W-:-:S05]  /*0340*/  IADD3 R30, P0, PT, R11, UR6, RZ ;  /* 0x000000060b1e7c10 */ /* 0x001fca000ff1e0ff */
[----:B------:R-:W-:-:S05]  /*0350*/  IMAD.X R31, RZ, RZ, UR7, P0 ;  /* 0x00000007ff1f7e24 */ /* 0x000fca00080e06ff */
[----:B------:R-:W2:Y:S04]  /*0360*/  LDG.E.128.CONSTANT R12, desc[UR4][R30.64] ;  /* 0x000000041e0c7981 */ /* 0x000ea8000c1e9d00 */
[----:B------:R-:W3:Y:S04]  /*0370*/  LDG.E.128.CONSTANT R16, desc[UR4][R30.64+0x10] ;  /* 0x000010041e107981 */ /* 0x000ee8000c1e9d00 */
[----:B------:R-:W4:Y:S01]  /*0380*/  LDG.E.128.CONSTANT R20, desc[UR4][R30.64+0x20] ;  /* 0x000020041e147981 */ /* 0x000f22000c1e9d00 */
[----:B------:R-:W-:Y:S01]  /*0390*/  LOP3.LUT R11, R10, 0x1, RZ, 0xc0, !PT ;  /* 0x000000010a0b7812 */ /* 0x000fe200078ec0ff */
[----:B------:R-:W-:Y:S01]  /*03a0*/  IMAD.MOV.U32 R32, RZ, RZ, 0x20fd8164 ;  /* 0x20fd8164ff207424 */ /* 0x000fe200078e00ff */
[----:B------:R-:W-:Y:S01]  /*03b0*/  DMUL R28, R24, R24 ;  /* 0x00000018181c7228 */ /* 0x000fe20000000000 */
[----:B------:R-:W-:Y:S01]  /*03c0*/  UMOV UR6, 0x54442d18 ;  /* 0x54442d1800067882 */ /* 0x000fe20000000000 */
[----:B------:R-:W-:Y:S01]  /*03d0*/  ISETP.NE.U32.AND P0, PT, R11, 0x1, PT ;  /* 0x000000010b00780c */ /* 0x000fe20003f05070 */
[----:B------:R-:W-:Y:S01]  /*03e0*/  IMAD.MOV.U32 R11, RZ, RZ, 0x3da8ff83 ;  /* 0x3da8ff83ff0b7424 */ /* 0x000fe200078e00ff */
[----:B------:R-:W-:Y:S01]  /*03f0*/  UMOV UR7, 0x401921fb ;  /* 0x401921fb00077882 */ /* 0x000fe20000000000 */
[----:B------:R-:W-:Y:S01]  /*0400*/  BSSY.RECONVERGENT B0, `(.L_x_4) ;  /* 0x000002f000007945 */ /* 0x000fe20003800200 */
[----:B------:R-:W-:-:S02]  /*0410*/  FSEL R32, R32, -8.06006814911005101289e+34, !P0 ;  /* 0xf9785eba20207808 */ /* 0x000fc40004000000 */
[----:B------:R-:W-:-:S06]  /*0420*/  FSEL R33, -R11, 0.11223486810922622681, !P0 ;  /* 0x3de5db650b217808 */ /* 0x000fcc0004000100 */
[----:B--2---:R-:W-:-:S08]  /*0430*/  DFMA R12, R28, R32, R12 ;  /* 0x000000201c0c722b */ /* 0x004fd0000000000c */
[----:B------:R-:W-:-:S08]  /*0440*/  DFMA R12, R28, R12, R14 ;  /* 0x0000000c1c0c722b */ /* 0x000fd0000000000e */
[----:B---3--:R-:W-:-:S08]  /*0450*/  DFMA R12, R28, R12, R16 ;  /* 0x0000000c1c0c722b */ /* 0x008fd00000000010 */
[----:B------:R-:W-:-:S08]  /*0460*/  DFMA R12, R28, R12, R18 ;  /* 0x0000000c1c0c722b */ /* 0x000fd00000000012 */
[----:B----4-:R-:W-:-:S08]  /*0470*/  DFMA R12, R28, R12, R20 ;  /* 0x0000000c1c0c722b */ /* 0x010fd00000000014 */
[----:B------:R-:W-:-:S08]  /*0480*/  DFMA R12, R28, R12, R22 ;  /* 0x0000000c1c0c722b */ /* 0x000fd00000000016 */
[----:B------:R-:W-:Y:S02]  /*0490*/  DFMA R24, R12, R24, R24 ;  /* 0x000000180c18722b */ /* 0x000fe40000000018 */
[----:B------:R-:W-:-:S10]  /*04a0*/  DFMA R12, R28, R12, 1 ;  /* 0x3ff000001c0c742b */ /* 0x000fd4000000000c */
[----:B------:R-:W-:Y:S02]  /*04b0*/  FSEL R16, R12, R24, !P0 ;  /* 0x000000180c107208 */ /* 0x000fe40004000000 */
[----:B------:R-:W-:Y:S01]  /*04c0*/  FSEL R17, R13, R25, !P0 ;  /* 0x000000190d117208 */ /* 0x000fe20004000000 */
[----:B-----5:R-:W-:Y:S01]  /*04d0*/  DMUL R12, R8, UR6 ;  /* 0x00000006080c7c28 */ /* 0x020fe20008000000 */
[----:B------:R-:W-:-:S04]  /*04e0*/  LOP3.LUT P0, RZ, R10, 0x2, RZ, 0xc0, !PT ;  /* 0x000000020aff7812 */ /* 0x000fc8000780c0ff */
[----:B------:R-:W-:-:S03]  /*04f0*/  DADD R14, RZ, -R16 ;  /* 0x00000000ff0e7229 */ /* 0x000fc60000000810 */
[----:B------:R-:W-:-:S07]  /*0500*/  DSETP.NEU.AND P1, PT, |R12|, +INF , PT ;  /* 0x7ff000000c00742a */ /* 0x000fce0003f2d200 */
[----:B------:R-:W-:Y:S02]  /*0510*/  FSEL R10, R16, R14, !P0 ;  /* 0x0000000e100a7208 */ /* 0x000fe40004000000 */
[----:B------:R-:W-:-:S05]  /*0520*/  FSEL R11, R17, R15, !P0 ;  /* 0x0000000f110b7208 */ /* 0x000fca0004000000 */
[----:B------:R-:W-:Y:S01]  /*0530*/  @!P1 DMUL R28, RZ, R12 ;  /* 0x0000000cff1c9228 */ /* 0x000fe20000000000 */
[----:B------:R-:W-:Y:S01]  /*0540*/  @!P1 IMAD.MOV.U32 R30, RZ, RZ, 0x1 ;  /* 0x00000001ff1e9424 */ /* 0x000fe200078e00ff */
[----:B------:R-:W-:-:S08]  /*0550*/  DFMA R2, R10, -10, R2 ;  /* 0xc02400000a02782b */ /* 0x000fd00000000002 */
[----:B------:R-:W-:Y:S01]  /*0560*/  DFMA R10, R8, R8, R2 ;  /* 0x00000008080a722b */ /* 0x000fe20000000002 */
[----:B------:R-:W-:Y:S10]  /*0570*/  @!P1 BRA `(.L_x_5) ;  /* 0x00000000005c9947 */ /* 0x000ff40003800000 */
        /* <DEDUP_REMOVED lines=19> */
[----:B------:R-:W-:Y:S05]  /*06b0*/  CALL.REL.NOINC `($_Z15updateParticlesP8ParticlePdS1_P17curandStateXORWOW$__internal_trig_reduction_slowpathd) ;  /* 0x0000000c00d87944 */ /* 0x000fea0003c00000 */
[----:B------:R-:W-:-:S07]  /*06c0*/  IMAD.MOV.U32 R2, RZ, RZ, R14 ;  /* 0x000000ffff027224 */ /* 0x000fce00078e000e */
.L_x_7:
[----:B------:R-:W-:Y:S05]  /*06d0*/  BSYNC.RECONVERGENT B1 ;  /* 0x0000000000017941 */ /* 0x000fea0003800200 */
.L_x_6:
[----:B------:R-:W-:-:S07]  /*06e0*/  VIADD R30, R2, 0x1 ;  /* 0x00000001021e7836 */ /* 0x000fce0000000000 */
.L_x_5:
[----:B------:R-:W-:Y:S05]  /*06f0*/  BSYNC.RECONVERGENT B0 ;  /* 0x0000000000007941 */ /* 0x000fea0003800200 */
.L_x_4:
[----:B------:R-:W0:Y:S01]  /*0700*/  LDCU.64 UR6, c[0x4][0x48] ;  /* 0x01000900ff0677ac */ /* 0x000e220008000a00 */
[----:B------:R-:W-:Y:S01]  /*0710*/  IMAD.SHL.U32 R2, R30, 0x40, RZ ;  /* 0x000000401e027824 */ /* 0x000fe200078e00ff */
[----:B------:R1:W5:Y:S04]  /*0720*/  LDG.E.64 R24, desc[UR4][R4.64+0x28] ;  /* 0x0000280404187981 */ /* 0x000368000c1e1b00 */
[----:B------:R-:W-:-:S04]  /*0730*/  LOP3.LUT R2, R2, 0x40, RZ, 0xc0, !PT ;  /* 0x0000004002027812 */ /* 0x000fc800078ec0ff */
[----:B0-----:R-:W-:Y:S02]  /*0740*/  IADD3 R36, P0, PT, R2, UR6, RZ ;  /* 0x0000000602247c10 */ /* 0x001fe4000ff1e0ff */
[----:B------:R-:W2:Y:S03]  /*0750*/  LDG.E.64 R2, desc[UR4][R4.64+0x20] ;  /* 0x0000200404027981 */ /* 0x000ea6000c1e1b00 */
[----:B------:R-:W-:-:S05]  /*0760*/  IMAD.X R37, RZ, RZ, UR7, P0 ;  /* 0x00000007ff257e24 */ /* 0x000fca00080e06ff */
[----:B------:R-:W3:Y:S04]  /*0770*/  LDG.E.128.CONSTANT R12, desc[UR4][R36.64] ;  /* 0x00000004240c7981 */ /* 0x000ee8000c1e9d00 */
[----:B------:R-:W4:Y:S04]  /*0780*/  LDG.E.128.CONSTANT R16, desc[UR4][R36.64+0x10] ;  /* 0x0000100424107981 */ /* 0x000f28000c1e9d00 */
[----:B------:R-:W2:Y:S01]  /*0790*/  LDG.E.128.CONSTANT R20, desc[UR4][R36.64+0x20] ;  /* 0x0000200424147981 */ /* 0x000ea2000c1e9d00 */
[----:B------:R-:W-:Y:S01]  /*07a0*/  LOP3.LUT R31, R30, 0x1, RZ, 0xc0, !PT ;  /* 0x000000011e1f7812 */ /* 0x000fe200078ec0ff */
[----:B------:R-:W-:-:S03]  /*07b0*/  IMAD.MOV.U32 R34, RZ, RZ, 0x20fd8164 ;  /* 0x20fd8164ff227424 */ /* 0x000fc600078e00ff */
[----:B------:R-:W-:Y:S01]  /*07c0*/  ISETP.NE.U32.AND P0, PT, R31, 0x1, PT ;  /* 0x000000011f00780c */ /* 0x000fe20003f05070 */
[----:B------:R-:W-:Y:S01]  /*07d0*/  IMAD.MOV.U32 R31, RZ, RZ, 0x3da8ff83 ;  /* 0x3da8ff83ff1f7424 */ /* 0x000fe200078e00ff */
[----:B------:R-:W-:Y:S02]  /*07e0*/  DMUL R32, R28, R28 ;  /* 0x0000001c1c207228 */ /* 0x000fe40000000000 */
[----:B------:R-:W-:Y:S02]  /*07f0*/  FSEL R34, R34, -8.06006814911005101289e+34, !P0 ;  /* 0xf9785eba22227808 */ /* 0x000fe40004000000 */
[----:B------:R-:W-:Y:S01]  /*0800*/  FSEL R35, -R31, 0.11223486810922622681, !P0 ;  /* 0x3de5db651f237808 */ /* 0x000fe20004000100 */
[----:B------:R-:W-:Y:S01]  /*0810*/  UMOV UR6, 0x54442d18 ;  /* 0x54442d1800067882 */ /* 0x000fe20000000000 */
[----:B------:R-:W-:Y:S01]  /*0820*/  UMOV UR7, 0x401921fb ;  /* 0x401921fb00077882 */ /* 0x000fe20000000000 */
[----:B------:R-:W-:Y:S03]  /*0830*/  BSSY.RECONVERGENT B0, `(.L_x_8) ;  /* 0x0000033000007945 */ /* 0x000fe60003800200 */
[----:B---3--:R-:W-:-:S08]  /*0840*/  DFMA R12, R32, R34, R12 ;  /* 0x00000022200c722b */ /* 0x008fd0000000000c */
[----:B------:R-:W-:-:S08]  /*0850*/  DFMA R12, R32, R12, R14 ;  /* 0x0000000c200c722b */ /* 0x000fd0000000000e */
[----:B----4-:R-:W-:-:S08]  /*0860*/  DFMA R12, R32, R12, R16 ;  /* 0x0000000c200c722b */ /* 0x010fd00000000010 */
[----:B------:R-:W-:-:S08]  /*0870*/  DFMA R12, R32, R12, R18 ;  /* 0x0000000c200c722b */ /* 0x000fd00000000012 */
[----:B--2---:R-:W-:-:S08]  /*0880*/  DFMA R12, R32, R12, R20 ;  /* 0x0000000c200c722b */ /* 0x004fd00000000014 */
[----:B------:R-:W-:-:S08]  /*0890*/  DFMA R12, R32, R12, R22 ;  /* 0x0000000c200c722b */ /* 0x000fd00000000016 */
[----:B------:R-:W-:Y:S02]  /*08a0*/  DFMA R28, R12, R28, R28 ;  /* 0x0000001c0c1c722b */ /* 0x000fe4000000001c */
[----:B------:R-:W-:-:S10]  /*08b0*/  DFMA R12, R32, R12, 1 ;  /* 0x3ff00000200c742b */ /* 0x000fd4000000000c */
[----:B------:R-:W-:Y:S02]  /*08c0*/  FSEL R14, R12, R28, !P0 ;  /* 0x0000001c0c0e7208 */ /* 0x000fe40004000000 */
[----:B------:R-:W-:-:S06]  /*08d0*/  FSEL R15, R13, R29, !P0 ;  /* 0x0000001d0d0f7208 */ /* 0x000fcc0004000000 */
[----:B------:R-:W-:Y:S01]  /*08e0*/  DADD R12, RZ, -R14 ;  /* 0x00000000ff0c7229 */ /* 0x000fe2000000080e */
[----:B------:R-:W-:-:S09]  /*08f0*/  LOP3.LUT P0, RZ, R30, 0x2, RZ, 0xc0, !PT ;  /* 0x000000021eff7812 */ /* 0x000fd2000780c0ff */
[----:B------:R-:W-:Y:S02]  /*0900*/  FSEL R12, R14, R12, !P0 ;  /* 0x0000000c0e0c7208 */ /* 0x000fe40004000000 */
[----:B------:R-:W-:-:S06]  /*0910*/  FSEL R13, R15, R13, !P0 ;  /* 0x0000000d0f0d7208 */ /* 0x000fcc0004000000 */
[----:B------:R-:W-:-:S08]  /*0920*/  DFMA R10, R12, -10, R10 ;  /* 0xc02400000c0a782b */ /* 0x000fd0000000000a */
[----:B------:R-:W-:Y:S01]  /*0930*/  DSETP.MIN.AND P0, P1, R26, R10, PT ;  /* 0x0000000a1a00722a */ /* 0x000fe20003900000 */
[----:B------:R-:W-:Y:S02]  /*0940*/  IMAD.MOV.U32 R14, RZ, RZ, R27 ;  /* 0x000000ffff0e7224 */ /* 0x000fe400078e001b */
[----:B------:R-:W-:-:S05]  /*0950*/  IMAD.MOV.U32 R15, RZ, RZ, R11 ;  /* 0x000000ffff0f7224 */ /* 0x000fca00078e000b */
[----:B------:R-:W-:-:S06]  /*0960*/  FSEL R17, R14, R15, P0 ;  /* 0x0000000f0e117208 */ /* 0x000fcc0000000000 */
[----:B------:R-:W-:Y:S01]  /*0970*/  @P1 LOP3.LUT R17, R15, 0x80000, RZ, 0xfc, !PT ;  /* 0x000800000f111812 */ /* 0x000fe200078efcff */
[----:B------:R-:W-:Y:S01]  /*0980*/  DMUL R12, R2, UR6 ;  /* 0x00000006020c7c28 */ /* 0x000fe20008000000 */
[----:B------:R-:W-:-:S03]  /*0990*/  SEL R10, R26, R10, P0 ;  /* 0x0000000a1a0a7207 */ /* 0x000fc60000000000 */
[----:B------:R-:W-:-:S05]  /*09a0*/  IMAD.MOV.U32 R11, RZ, RZ, R17 ;  /* 0x000000ffff0b7224 */ /* 0x000fca00078e0011 */
[----:B------:R1:W-:Y:S01]  /*09b0*/  STG.E.64 desc[UR4][R4.64+0x30], R10 ;  /* 0x0000300a04007986 */ /* 0x0003e2000c101b04 */
[----:B------:R-:W-:-:S14]  /*09c0*/  DSETP.NEU.AND P0, PT, |R12|, +INF , PT ;  /* 0x7ff000000c00742a */ /* 0x000fdc0003f0d200 */
[----:B------:R-:W-:Y:S01]  /*09d0*/  @!P0 DMUL R28, RZ, R12 ;  /* 0x0000000cff1c8228 */ /* 0x000fe20000000000 */
[----:B------:R-:W-:Y:S01]  /*09e0*/  @!P0 IMAD.MOV.U32 R26, RZ, RZ, 0x1 ;  /* 0x00000001ff1a8424 */ /* 0x000fe200078e00ff */
[----:B-1----:R-:W-:Y:S09]  /*09f0*/  @!P0 BRA `(.L_x_9) ;  /* 0x0000000000588947 */ /* 0x002ff20003800000 */
        /* <DEDUP_REMOVED lines=20> */
.L_x_11:
[----:B------:R-:W-:Y:S05]  /*0b40*/  BSYNC.RECONVERGENT B1 ;  /* 0x0000000000017941 */ /* 0x000fea0003800200 */
.L_x_10:
[----:B------:R-:W-:-:S07]  /*0b50*/  VIADD R26, R14, 0x1 ;  /* 0x000000010e1a7836 */ /* 0x000fce0000000000 */
.L_x_9:
[----:B------:R-:W-:Y:S05]  /*0b60*/  BSYNC.RECONVERGENT B0 ;  /* 0x0000000000007941 */ /* 0x000fea0003800200 */
.L_x_8:
        /* <DEDUP_REMOVED lines=20> */
[----:B---3--:R-:W-:Y:S02]  /*0cb0*/  DFMA R12, R30, R12, R16 ;  /* 0x0000000c1e0c722b */ /* 0x008fe40000000010 */
[----:B------:R-:W-:-:S06]  /*0cc0*/  DFMA R16, R2, R2, 20 ;  /* 0x403400000210742b */ /* 0x000fcc0000000002 */
        /* <DEDUP_REMOVED lines=38> */
[----:B------:R-:W-:Y:S02]  /*0f30*/  IMAD.MOV.U32 R26, RZ, RZ, R28 ;  /* 0x000000ffff1a7224 */ /* 0x000fe400078e001c */
[----:B------:R-:W-:-:S07]  /*0f40*/  IMAD.MOV.U32 R27, RZ, RZ, R29 ;  /* 0x000000ffff1b7224 */ /* 0x000fce00078e001d */
.L_x_15:
[----:B------:R-:W-:Y:S05]  /*0f50*/  BSYNC.RECONVERGENT B1 ;  /* 0x0000000000017941 */ /* 0x000fea0003800200 */
.L_x_14:
[----:B------:R-:W-:-:S07]  /*0f60*/  VIADD R28, R14, 0x1 ;  /* 0x000000010e1c7836 */ /* 0x000fce0000000000 */
.L_x_13:
[----:B------:R-:W-:Y:S05]  /*0f70*/  BSYNC.RECONVERGENT B0 ;  /* 0x0000000000007941 */ /* 0x000fea0003800200 */
.L_x_12:
        /* <DEDUP_REMOVED lines=10> */
[----:B------:R-:W-:-:S02]  /*1020*/  DMUL R30, R26, R26 ;  /* 0x0000001a1a1e7228 */ /* 0x000fc40000000000 */
[----:B------:R-:W-:Y:S01]  /*1030*/  ISETP.NE.U32.AND P0, PT, R29, 0x1, PT ;  /* 0x000000011d00780c */ /* 0x000fe20003f05070 */
[----:B------:R-:W-:-:S03]  /*1040*/  IMAD.MOV.U32 R29, RZ, RZ, 0x3da8ff83 ;  /* 0x3da8ff83ff1d7424 */ /* 0x000fc600078e00ff */
[----:B------:R-:W-:Y:S02]  /*1050*/  FSEL R34, R34, -8.06006814911005101289e+34, !P0 ;  /* 0xf9785eba22227808 */ /* 0x000fe40004000000 */
[----:B------:R-:W-:-:S06]  /*1060*/  FSEL R35, -R29, 0.11223486810922622681, !P0 ;  /* 0x3de5db651d237808 */ /* 0x000fcc0004000100 */
[----:B--2---:R-:W-:-:S08]  /*1070*/  DFMA R12, R30, R34, R12 ;  /* 0x000000221e0c722b */ /* 0x004fd0000000000c */
[----:B------:R-:W-:-:S08]  /*1080*/  DFMA R12, R30, R12, R14 ;  /* 0x0000000c1e0c722b */ /* 0x000fd0000000000e */
[----:B---3--:R-:W-:-:S08]  /*1090*/  DFMA R12, R30, R12, R16 ;  /* 0x0000000c1e0c722b */ /* 0x008fd00000000010 */
[C---:B------:R-:W-:Y:S01]  /*10a0*/  DFMA R12, R30.reuse, R12, R18 ;  /* 0x0000000c1e0c722b */ /* 0x040fe20000000012 */
[----:B------:R-:W0:Y:S07]  /*10b0*/  LDC.64 R18, c[0x0][0x398] ;  /* 0x0000e600ff127b82 */ /* 0x000e2e0000000a00 */
[----:B----4-:R-:W-:-:S08]  /*10c0*/  DFMA R12, R30, R12, R20 ;  /* 0x0000000c1e0c722b */ /* 0x010fd00000000014 */
[----:B------:R-:W-:-:S08]  /*10d0*/  DFMA R12, R30, R12, R22 ;  /* 0x0000000c1e0c722b */ /* 0x000fd00000000016 */
[----:B------:R-:W-:Y:S02]  /*10e0*/  DFMA R26, R12, R26, R26 ;  /* 0x0000001a0c1a722b */ /* 0x000fe4000000001a */
[----:B------:R-:W-:-:S10]  /*10f0*/  DFMA R12, R30, R12, 1 ;  /* 0x3ff000001e0c742b */ /* 0x000fd4000000000c */
[----:B------:R-:W-:Y:S02]  /*1100*/  FSEL R14, R12, R26, !P0 ;  /* 0x0000001a0c0e7208 */ /* 0x000fe40004000000 */
[----:B------:R-:W-:Y:S02]  /*1110*/  FSEL R15, R13, R27, !P0 ;  /* 0x0000001b0d0f7208 */ /* 0x000fe40004000000 */
[----:B------:R-:W-:-:S04]  /*1120*/  LOP3.LUT P0, RZ, R28, 0x2, RZ, 0xc0, !PT ;  /* 0x000000021cff7812 */ /* 0x000fc8000780c0ff */
[----:B------:R-:W-:-:S10]  /*1130*/  DADD R12, RZ, -R14 ;  /* 0x00000000ff0c7229 */ /* 0x000fd4000000080e */
[----:B------:R-:W-:Y:S02]  /*1140*/  FSEL R12, R14, R12, !P0 ;  /* 0x0000000c0e0c7208 */ /* 0x000fe40004000000 */
[----:B------:R-:W-:Y:S02]  /*1150*/  FSEL R13, R15, R13, !P0 ;  /* 0x0000000d0f0d7208 */ /* 0x000fe40004000000 */
[----:B------:R-:W1:Y:S04]  /*1160*/  LDC.64 R14, c[0x0][0x390] ;  /* 0x0000e400ff0e7b82 */ /* 0x000e680000000a00 */
[----:B------:R-:W-:-:S08]  /*1170*/  DFMA R24, R12, -10, R24 ;  /* 0xc02400000c18782b */ /* 0x000fd00000000018 */
[----:B------:R-:W-:-:S14]  /*1180*/  DSETP.GEU.AND P0, PT, R10, R24, PT ;  /* 0x000000180a00722a */ /* 0x000fdc0003f0e000 */
[----:B------:R0:W-:Y:S04]  /*1190*/  @!P0 STG.E.64 desc[UR4][R4.64+0x28], R8 ;  /* 0x0000280804008986 */ /* 0x0001e8000c101b04 */
[----:B------:R2:W-:Y:S04]  /*11a0*/  @!P0 STG.E.64 desc[UR4][R4.64+0x20], R6 ;  /* 0x0000200604008986 */ /* 0x0005e8000c101b04 */
[----:B-1----:R-:W3:Y:S01]  /*11b0*/  LDG.E.64 R16, desc[UR4][R14.64] ;  /* 0x000000040e107981 */ /* 0x002ee2000c1e1b00 */
[----:B------:R-:W1:Y:S01]  /*11c0*/  LDC.64 R12, c[0x0][0x388] ;  /* 0x0000e200ff0c7b82 */ /* 0x000e620000000a00 */
[----:B------:R-:W-:-:S02]  /*11d0*/  @!P0 IMAD.MOV.U32 R2, RZ, RZ, R6 ;  /* 0x000000ffff028224 */ /* 0x000fc400078e0006 */
[----:B------:R-:W-:Y:S01]  /*11e0*/  @!P0 IMAD.MOV.U32 R3, RZ, RZ, R7 ;  /* 0x000000ffff038224 */ /* 0x000fe200078e0007 */
[----:B---3--:R-:W-:-:S14]  /*11f0*/  DSETP.GEU.AND P1, PT, R10, R16, PT ;  /* 0x000000100a00722a */ /* 0x008fdc0003f2e000 */
[----:B-1----:R1:W-:Y:S04]  /*1200*/  @!P1 STG.E.64 desc[UR4][R12.64], R2 ;  /* 0x000000020c009986 */ /* 0x0023e8000c101b04 */
[----:B------:R-:W3:Y:S01]  /*1210*/  @!P1 LDG.E.64 R10, desc[UR4][R4.64+0x28] ;  /* 0x00002804040a9981 */ /* 0x000ee2000c1e1b00 */
[----:B0-----:R-:W-:-:S03]  /*1220*/  IMAD.WIDE R8, R0, 0x30, R18 ;  /* 0x0000003000087825 */ /* 0x001fc600078e0212 */
[----:B---3--:R0:W-:Y:S04]  /*1230*/  @!P1 STG.E.64 desc[UR4][R12.64+0x8], R10 ;  /* 0x0000080a0c009986 */ /* 0x0081e8000c101b04 */
[----:B------:R-:W3:Y:S04]  /*1240*/  @!P1 LDG.E.64 R16, desc[UR4][R4.64+0x30] ;  /* 0x0000300404109981 */ /* 0x000ee8000c1e1b00 */
[----:B---3--:R3:W-:Y:S04]  /*1250*/  @!P1 STG.E.64 desc[UR4][R14.64], R16 ;  /* 0x000000100e009986 */ /* 0x0087e8000c101b04 */
[----:B--2---:R-:W2:Y:S04]  /*1260*/  LDG.E.64 R6, desc[UR4][R8.64] ;  /* 0x0000000408067981 */ /* 0x004ea8000c1e1b00 */
[----:B------:R-:W1:Y:S04]  /*1270*/  LDG.E.64 R20, desc[UR4][R8.64+0x10] ;  /* 0x0000100408147981 */ /* 0x000e68000c1e1b00 */
[----:B------:R-:W4:Y:S01]  /*1280*/  LDG.E.64 R18, desc[UR4][R8.64+0x8] ;  /* 0x0000080408127981 */ /* 0x000f22000c1e1b00 */
[----:B--2---:R-:W-:Y:S01]  /*1290*/  SHF.R.U32.HI R0, RZ, 0x2, R7 ;  /* 0x00000002ff007819 */ /* 0x004fe20000011607 */
[----:B------:R-:W-:-:S03]  /*12a0*/  VIADD R22, R6, 0xb0f8a ;  /* 0x000b0f8a06167836 */ /* 0x000fc60000000000 */
[----:B------:R-:W-:Y:S01]  /*12b0*/  LOP3.LUT R0, R0, R7, RZ, 0x3c, !PT ;  /* 0x0000000700007212 */ /* 0x000fe200078e3cff */
[----:B-1----:R-:W-:Y:S01]  /*12c0*/  IMAD.SHL.U32 R3, R21, 0x10, RZ ;  /* 0x0000001015037824 */ /* 0x002fe200078e00ff */
[----:B------:R-:W-:Y:S01]  /*12d0*/  STG.E.64 desc[UR4][R8.64+0x8], R20 ;  /* 0x0000081408007986 */ /* 0x000fe2000c101b04 */
[----:B----4-:R-:W-:Y:S02]  /*12e0*/  SHF.R.U32.HI R7, RZ, 0x2, R18 ;  /* 0x00000002ff077819 */ /* 0x010fe40000011612 */
[C---:B------:R-:W-:Y:S02]  /*12f0*/  IMAD.SHL.U32 R2, R0.reuse, 0x2, RZ ;  /* 0x0000000200027824 */ /* 0x040fe400078e00ff */
[----:B------:R-:W-:Y:S01]  /*1300*/  IMAD.MOV.U32 R23, RZ, RZ, R19 ;  /* 0x000000ffff177224 */ /* 0x000fe200078e0013 */
[----:B------:R-:W-:Y:S02]  /*1310*/  LOP3.LUT R7, R7, R18, RZ, 0x3c, !PT ;  /* 0x0000001207077212 */ /* 0x000fe400078e3cff */
[----:B------:R-:W-:-:S02]  /*1320*/  LOP3.LUT R2, R0, R2, R3, 0x96, !PT ;  /* 0x0000000200027212 */ /* 0x000fc400078e9603 */
[----:B------:R1:W-:Y:S02]  /*1330*/  STG.E.64 desc[UR4][R8.64], R22 ;  /* 0x0000001608007986 */ /* 0x0003e4000c101b04 */
[----:B0-----:R-:W-:Y:S01]  /*1340*/  LOP3.LUT R10, R2, R21, RZ, 0x3c, !PT ;  /* 0x00000015020a7212 */ /* 0x001fe200078e3cff */
[----:B------:R-:W-:-:S04]  /*1350*/  IMAD.SHL.U32 R2, R7, 0x2, RZ ;  /* 0x0000000207027824 */ /* 0x000fc800078e00ff */
[----:B------:R-:W-:-:S05]  /*1360*/  IMAD.SHL.U32 R0, R10, 0x10, RZ ;  /* 0x000000100a007824 */ /* 0x000fca00078e00ff */
[----:B------:R-:W-:-:S04]  /*1370*/  LOP3.LUT R11, R7, R2, R0, 0x96, !PT ;  /* 0x00000002070b7212 */ /* 0x000fc800078e9600 */
[----:B------:R-:W-:-:S05]  /*1380*/  LOP3.LUT R11, R11, R10, RZ, 0x3c, !PT ;  /* 0x0000000a0b0b7212 */ /* 0x000fca00078e3cff */
[----:B------:R0:W-:Y:S04]  /*1390*/  STG.E.64 desc[UR4][R8.64+0x10], R10 ;  /* 0x0000100a08007986 */ /* 0x0001e8000c101b04 */
[----:B------:R-:W2:Y:S04]  /*13a0*/  LDG.E.64 R18, desc[UR4][R4.64+0x20] ;  /* 0x0000200404127981 */ /* 0x000ea8000c1e1b00 */
[----:B------:R-:W2:Y:S04]  /*13b0*/  LDG.E.64 R2, desc[UR4][R4.64] ;  /* 0x0000000404027981 */ /* 0x000ea8000c1e1b00 */
[----:B---3--:R-:W3:Y:S04]  /*13c0*/  LDG.E.64 R16, desc[UR4][R4.64+0x10] ;  /* 0x0000100404107981 */ /* 0x008ee8000c1e1b00 */
[----:B------:R-:W4:Y:S01]  /*13d0*/  LDG.E.64 R14, desc[UR4][R12.64] ;  /* 0x000000040c0e7981 */ /* 0x000f22000c1e1b00 */
[----:B------:R-:W-:Y:S01]  /*13e0*/  IADD3 R6, PT, PT, R6, 0x587c5, R10 ;  /* 0x000587c506067810 */ /* 0x000fe20007ffe00a */
[----:B------:R-:W-:Y:S01]  /*13f0*/  IMAD.MOV.U32 R25, RZ, RZ, 0x2f800000 ;  /* 0x2f800000ff197424 */ /* 0x000fe200078e00ff */
[----:B------:R-:W-:Y:S01]  /*1400*/  UMOV UR6, 0x3d70a3d7 ;  /* 0x3d70a3d700067882 */ /* 0x000fe20000000000 */
[----:B-1----:R-:W-:Y:S01]  /*1410*/  IMAD.IADD R22, R11, 0x1, R22 ;  /* 0x000000010b167824 */ /* 0x002fe200078e0216 */
[----:B------:R-:W-:Y:S01]  /*1420*/  I2FP.F32.U32 R6, R6 ;  /* 0x0000000600067245 */ /* 0x000fe20000201000 */
[----:B------:R-:W-:Y:S01]  /*1430*/  UMOV UR7, 0x3ff7d70a ;  /* 0x3ff7d70a00077882 */ /* 0x000fe20000000000 */
[----:B------:R-:W-:Y:S01]  /*1440*/  UMOV UR8, 0xced91687 ;  /* 0xced9168700087882 */ /* 0x000fe20000000000 */
[----:B------:R-:W-:Y:S01]  /*1450*/  UMOV UR9, 0x3fe753f7 ;  /* 0x3fe753f700097882 */ /* 0x000fe20000000000 */
[----:B------:R-:W-:Y:S01]  /*1460*/  I2FP.F32.U32 R22, R22 ;  /* 0x0000001600167245 */ /* 0x000fe20000201000 */
[-C--:B------:R-:W-:Y:S01]  /*1470*/  FFMA R0, R6, R25.reuse, 1.1641532182693481445e-10 ;  /* 0x2f00000006007423 */ /* 0x080fe20000000019 */
[----:B0-----:R-:W5:Y:S03]  /*1480*/  LDG.E.64 R8, desc[UR4][R4.64+0x8] ;  /* 0x0000080404087981 */ /* 0x001f66000c1e1b00 */
[----:B------:R-:W0:Y:S01]  /*1490*/  F2F.F64.F32 R6, R0 ;  /* 0x0000000000067310 */ /* 0x000e220000201800 */
[----:B------:R-:W-:-:S07]  /*14a0*/  FFMA R22, R22, R25, 1.1641532182693481445e-10 ;  /* 0x2f00000016167423 */ /* 0x000fce0000000019 */
[----:B------:R-:W1:Y:S01]  /*14b0*/  F2F.F64.F32 R10, R22 ;  /* 0x00000016000a7310 */ /* 0x000e620000201800 */
[----:B0-----:R-:W-:Y:S02]  /*14c0*/  DMUL R6, R6, UR6 ;  /* 0x0000000606067c28 */ /* 0x001fe40008000000 */
[----:B-1----:R-:W-:Y:S02]  /*14d0*/  DMUL R10, R10, UR6 ;  /* 0x000000060a0a7c28 */ /* 0x002fe40008000000 */
[----:B--2---:R-:W-:-:S08]  /*14e0*/  DADD R18, R18, -R2 ;  /* 0x0000000012127229 */ /* 0x004fd00000000802 */
[----:B------:R-:W-:Y:S02]  /*14f0*/  DMUL R18, R6, R18 ;  /* 0x0000001206127228 */ /* 0x000fe40000000000 */
[----:B----4-:R-:W-:-:S06]  /*1500*/  DADD R14, -R2, R14 ;  /* 0x00000000020e7229 */ /* 0x010fcc000000010e */
[----:B---3--:R-:W-:Y:S02]  /*1510*/  DFMA R16, R16, UR8, R18 ;  /* 0x0000000810107c2b */ /* 0x008fe40008000012 */
[----:B------:R-:W5:Y:S06]  /*1520*/  LDG.E.64 R18, desc[UR4][R4.64+0x28] ;  /* 0x0000280404127981 */ /* 0x000f6c000c1e1b00 */
[----:B------:R-:W-:Y:S02]  /*1530*/  DFMA R14, R10, R14, R16 ;  /* 0x0000000e0a0e722b */ /* 0x000fe40000000010 */
[----:B------:R-:W2:Y:S05]  /*1540*/  LDG.E.64 R16, desc[UR4][R4.64+0x18] ;  /* 0x0000180404107981 */ /* 0x000eaa000c1e1b00 */
[----:B------:R-:W-:Y:S04]  /*1550*/  STG.E.64 desc[UR4][R4.64+0x10], R14 ;  /* 0x0000100e04007986 */ /* 0x000fe8000c101b04 */
[----:B------:R-:W3:Y:S01]  /*1560*/  LDG.E.64 R12, desc[UR4][R12.64+0x8] ;  /* 0x000008040c0c7981 */ /* 0x000ee2000c1e1b00 */
[----:B------:R-:W-:-:S07]  /*1570*/  DADD R2, R2, R14 ;  /* 0x0000000002027229 */ /* 0x000fce000000000e */
[----:B------:R-:W-:Y:S01]  /*1580*/  STG.E.64 desc[UR4][R4.64], R2 ;  /* 0x0000000204007986 */ /* 0x000fe2000c101b04 */
[----:B-----5:R-:W-:-:S08]  /*1590*/  DADD R18, R18, -R8 ;  /* 0x0000000012127229 */ /* 0x020fd00000000808 */
[----:B------:R-:W-:-:S08]  /*15a0*/  DMUL R18, R6, R18 ;  /* 0x0000001206127228 */ /* 0x000fd00000000000 */
[----:B--2---:R-:W-:Y:S02]  /*15b0*/  DFMA R16, R16, UR8, R18 ;  /* 0x0000000810107c2b */ /* 0x004fe40008000012 */
[----:B---3--:R-:W-:-:S08]  /*15c0*/  DADD R6, -R8, R12 ;  /* 0x0000000008067229 */ /* 0x008fd0000000010c */
[----:B------:R-:W-:-:S08]  /*15d0*/  DFMA R6, R10, R6, R16 ;  /* 0x000000060a06722b */ /* 0x000fd00000000010 */
[----:B------:R-:W-:Y:S01]  /*15e0*/  DADD R8, R8, R6 ;  /* 0x0000000008087229 */ /* 0x000fe20000000006 */
[----:B------:R-:W-:Y:S06]  /*15f0*/  STG.E.64 desc[UR4][R4.64+0x18], R6 ;  /* 0x0000180604007986 */ /* 0x000fec000c101b04 */
[----:B------:R-:W-:Y:S01]  /*1600*/  STG.E.64 desc[UR4][R4.64+0x8], R8 ;  /* 0x0000080804007986 */ /* 0x000fe2000c101b04 */
[----:B------:R-:W-:Y:S05]  /*1610*/  EXIT ;  /* 0x000000000000794d */ /* 0x000fea0003800000 */
        .type           $_Z15updateParticlesP8ParticlePdS1_P17curandStateXORWOW$__internal_trig_reduction_slowpathd,@function
        .size           $_Z15updateParticlesP8ParticlePdS1_P17curandStateXORWOW$__internal_trig_reduction_slowpathd,(.L_x_33 - $_Z15updateParticlesP8ParticlePdS1_P17curandStateXORWOW$__internal_trig_reduction_slowpathd)
$_Z15updateParticlesP8ParticlePdS1_P17curandStateXORWOW$__internal_trig_reduction_slowpathd:
[--C-:B------:R-:W-:Y:S01]  /*1620*/  SHF.R.U32.HI R14, RZ, 0x14, R13.reuse ;  /* 0x00000014ff0e7819 */ /* 0x100fe2000001160d */
[----:B------:R-:W-:Y:S02]  /*1630*/  IMAD.MOV.U32 R29, RZ, RZ, R13 ;  /* 0x000000ffff1d7224 */ /* 0x000fe400078e000d */
[----:B------:R-:W-:Y:S01]  /*1640*/  IMAD.MOV.U32 R20, RZ, RZ, RZ ;  /* 0x000000ffff147224 */ /* 0x000fe200078e00ff */
[----:B------:R-:W-:-:S04]  /*1650*/  LOP3.LUT R15, R14, 0x7ff, RZ, 0xc0, !PT ;  /* 0x000007ff0e0f7812 */ /* 0x000fc800078ec0ff */
[----:B------:R-:W-:-:S13]  /*1660*/  ISETP.NE.AND P0, PT, R15, 0x7ff, PT ;  /* 0x000007ff0f00780c */ /* 0x000fda0003f05270 */
[----:B------:R-:W-:Y:S05]  /*1670*/  @!P0 BRA `(.L_x_16) ;  /* 0x0000000800648947 */ /* 0x000fea0003800000 */
[----:B------:R-:W-:Y:S01]  /*1680*/  VIADD R15, R15, 0xfffffc00 ;  /* 0xfffffc000f0f7836 */ /* 0x000fe20000000000 */
[----:B------:R-:W-:Y:S01]  /*1690*/  BSSY.RECONVERGENT B2, `(.L_x_17) ;  /* 0x0000033000027945 */ /* 0x000fe20003800200 */
[----:B------:R-:W-:-:S03]  /*16a0*/  CS2R R18, SRZ ;  /* 0x0000000000127805 */ /* 0x000fc6000001ff00 */
[----:B------:R-:W-:Y:S02]  /*16b0*/  SHF.R.U32.HI R20, RZ, 0x6, R15 ;  /* 0x00000006ff147819 */ /* 0x000fe4000001160f */
[----:B------:R-:W-:Y:S02]  /*16c0*/  ISETP.GE.U32.AND P0, PT, R15, 0x80, PT ;  /* 0x000000800f00780c */ /* 0x000fe40003f06070 */
[C---:B------:R-:W-:Y:S02]  /*16d0*/  IADD3 R15, PT, PT, -R20.reuse, 0x13, RZ ;  /* 0x00000013140f7810 */ /* 0x040fe40007ffe1ff */
[----:B------:R-:W-:Y:S02]  /*16e0*/  IADD3 R23, PT, PT, -R20, 0xf, RZ ;  /* 0x0000000f14177810 */ /* 0x000fe40007ffe1ff */
[----:B------:R-:W-:-:S04]  /*16f0*/  SEL R15, R15, 0x12, P0 ;  /* 0x000000120f0f7807 */ /* 0x000fc80000000000 */
[----:B------:R-:W-:-:S13]  /*1700*/  ISETP.GE.AND P0, PT, R23, R15, PT ;  /* 0x0000000f1700720c */ /* 0x000fda0003f06270 */
[----:B------:R-:W-:Y:S05]  /*1710*/  @P0 BRA `(.L_x_18) ;  /* 0x0000000000a80947 */ /* 0x000fea0003800000 */
[----:B------:R-:W0:Y:S01]  /*1720*/  LDC.64 R16, c[0x0][0x358] ;  /* 0x0000d600ff107b82 */ /* 0x000e220000000a00 */
[----:B------:R-:W-:Y:S01]  /*1730*/  IADD3 R20, PT, PT, RZ, -R20, -R15 ;  /* 0x80000014ff147210 */ /* 0x000fe20007ffe80f */
[----:B------:R-:W-:Y:S01]  /*1740*/  BSSY.RECONVERGENT B3, `(.L_x_19) ;  /* 0x0000021000037945 */ /* 0x000fe20003800200 */
[C---:B------:R-:W-:Y:S01]  /*1750*/  SHF.L.U64.HI R15, R28.reuse, 0xb, R29 ;  /* 0x0000000b1c0f7819 */ /* 0x040fe2000001021d */
[----:B------:R-:W-:Y:S01]  /*1760*/  IMAD.SHL.U32 R21, R28, 0x800, RZ ;  /* 0x000008001c157824 */ /* 0x000fe200078e00ff */
[----:B------:R-:W-:Y:S01]  /*1770*/  CS2R R18, SRZ ;  /* 0x0000000000127805 */ /* 0x000fe2000001ff00 */
[----:B------:R-:W-:Y:S01]  /*1780*/  IMAD.MOV.U32 R22, RZ, RZ, RZ ;  /* 0x000000ffff167224 */ /* 0x000fe200078e00ff */
[----:B------:R-:W-:-:S07]  /*1790*/  LOP3.LUT R15, R15, 0x80000000, RZ, 0xfc, !PT ;  /* 0x800000000f0f7812 */ /* 0x000fce00078efcff */
.L_x_20:
[----:B------:R-:W1:Y:S01]  /*17a0*/  LDC.64 R28, c[0x4][0x40] ;  /* 0x01001000ff1c7b82 */ /* 0x000e620000000a00 */
[----:B0-----:R-:W-:Y:S02]  /*17b0*/  R2UR UR6, R16 ;  /* 0x00000000100672ca */ /* 0x001fe400000e0000 */
[----:B------:R-:W-:Y:S01]  /*17c0*/  R2UR UR7, R17 ;  /* 0x00000000110772ca */ /* 0x000fe200000e0000 */
[----:B-1----:R-:W-:-:S12]  /*17d0*/  IMAD.WIDE R30, R23, 0x8, R28 ;  /* 0x00000008171e7825 */ /* 0x002fd800078e021c */
[----:B------:R-:W2:Y:S01]  /*17e0*/  LDG.E.64.CONSTANT R30, desc[UR6][R30.64] ;  /* 0x000000061e1e7981 */ /* 0x000ea2000c1e9b00 */
[----:B------:R-:W-:Y:S02]  /*17f0*/  VIADD R20, R20, 0x1 ;  /* 0x0000000114147836 */ /* 0x000fe40000000000 */
[----:B------:R-:W-:Y:S02]  /*1800*/  VIADD R23, R23, 0x1 ;  /* 0x0000000117177836 */ /* 0x000fe40000000000 */
[----:B--2---:R-:W-:-:S04]  /*1810*/  IMAD.WIDE.U32 R18, P2, R30, R21, R18 ;  /* 0x000000151e127225 */ /* 0x004fc80007840012 */
[----:B------:R-:W-:Y:S02]  /*1820*/  IMAD R29, R30, R15, RZ ;  /* 0x0000000f1e1d7224 */ /* 0x000fe400078e02ff */
[----:B------:R-:W-:Y:S02]  /*1830*/  IMAD R28, R31, R21, RZ ;  /* 0x000000151f1c7224 */ /* 0x000fe400078e02ff */
[----:B------:R-:W-:Y:S01]  /*1840*/  IMAD.MOV.U32 R32, RZ, RZ, R18 ;  /* 0x000000ffff207224 */ /* 0x000fe200078e0012 */
[----:B------:R-:W-:Y:S01]  /*1850*/  IADD3 R29, P0, PT, R29, R19, RZ ;  /* 0x000000131d1d7210 */ /* 0x000fe20007f1e0ff */
[----:B------:R-:W-:-:S03]  /*1860*/  IMAD.HI.U32 R18, R31, R21, RZ ;  /* 0x000000151f127227 */ /* 0x000fc600078e00ff */
[----:B------:R-:W-:Y:S01]  /*1870*/  IADD3 R33, P1, PT, R28, R29, RZ ;  /* 0x0000001d1c217210 */ /* 0x000fe20007f3e0ff */
[----:B------:R-:W-:-:S04]  /*1880*/  IMAD.HI.U32 R28, R30, R15, RZ ;  /* 0x0000000f1e1c7227 */ /* 0x000fc800078e00ff */
[----:B------:R-:W-:Y:S02]  /*1890*/  IMAD.X R29, RZ, RZ, R28, P2 ;  /* 0x000000ffff1d7224 */ /* 0x000fe400010e061c */
[----:B------:R-:W-:-:S03]  /*18a0*/  IMAD.HI.U32 R28, R31, R15, RZ ;  /* 0x0000000f1f1c7227 */ /* 0x000fc600078e00ff */
[----:B------:R-:W-:Y:S01]  /*18b0*/  IADD3.X R18, P0, PT, R18, R29, RZ, P0, !PT ;  /* 0x0000001d12127210 */ /* 0x000fe2000071e4ff */
[----:B------:R-:W-:Y:S02]  /*18c0*/  IMAD R31, R31, R15, RZ ;  /* 0x0000000f1f1f7224 */ /* 0x000fe400078e02ff */
[----:B------:R-:W-:Y:S02]  /*18d0*/  IMAD R19, R22, 0x8, R1 ;  /* 0x0000000816137824 */ /* 0x000fe400078e0201 */
[----:B------:R-:W-:Y:S01]  /*18e0*/  IMAD.X R28, RZ, RZ, R28, P0 ;  /* 0x000000ffff1c7224 */ /* 0x000fe200000e061c */
[----:B------:R-:W-:Y:S01]  /*18f0*/  ISETP.NE.AND P0, PT, R20, -0xf, PT ;  /* 0xfffffff11400780c */ /* 0x000fe20003f05270 */
[----:B------:R-:W-:Y:S01]  /*1900*/  VIADD R22, R22, 0x1 ;  /* 0x0000000116167836 */ /* 0x000fe20000000000 */
[----:B------:R-:W-:Y:S01]  /*1910*/  IADD3.X R18, P1, PT, R31, R18, RZ, P1, !PT ;  /* 0x000000121f127210 */ /* 0x000fe20000f3e4ff */
[----:B------:R0:W-:Y:S04]  /*1920*/  STL.64 [R19], R32 ;  /* 0x0000002013007387 */ /* 0x0001e80000100a00 */
[----:B0-----:R-:W-:-:S06]  /*1930*/  IMAD.X R19, RZ, RZ, R28, P1 ;  /* 0x000000ffff137224 */ /* 0x001fcc00008e061c */
[----:B------:R-:W-:Y:S05]  /*1940*/  @P0 BRA `(.L_x_20) ;  /* 0xfffffffc00940947 */ /* 0x000fea000383ffff */
[----:B------:R-:W-:Y:S05]  /*1950*/  BSYNC.RECONVERGENT B3 ;  /* 0x0000000000037941 */ /* 0x000fea0003800200 */
.L_x_19:
[----:B------:R-:W-:-:S05]  /*1960*/  LOP3.LUT R15, R14, 0x7ff, RZ, 0xc0, !PT ;  /* 0x000007ff0e0f7812 */ /* 0x000fca00078ec0ff */
[----:B------:R-:W-:-:S05]  /*1970*/  VIADD R15, R15, 0xfffffc00 ;  /* 0xfffffc000f0f7836 */ /* 0x000fca0000000000 */
[----:B------:R-:W-:Y:S02]  /*1980*/  SHF.R.U32.HI R16, RZ, 0x6, R15 ;  /* 0x00000006ff107819 */ /* 0x000fe4000001160f */
[----:B------:R-:W-:Y:S02]  /*1990*/  ISETP.GE.U32.AND P0, PT, R15, 0x80, PT ;  /* 0x000000800f00780c */ /* 0x000fe40003f06070 */
[----:B------:R-:W-:-:S04]  /*19a0*/  IADD3 R16, PT, PT, -R16, 0x13, RZ ;  /* 0x0000001310107810 */ /* 0x000fc80007ffe1ff */
[----:B------:R-:W-:-:S07]  /*19b0*/  SEL R23, R16, 0x12, P0 ;  /* 0x0000001210177807 */ /* 0x000fce0000000000 */
.L_x_18:
[----:B------:R-:W-:Y:S05]  /*19c0*/  BSYNC.RECONVERGENT B2 ;  /* 0x0000000000027941 */ /* 0x000fea0003800200 */
.L_x_17:
[C---:B------:R-:W-:Y:S02]  /*19d0*/  LOP3.LUT R15, R14.reuse, 0x7ff, RZ, 0xc0, !PT ;  /* 0x000007ff0e0f7812 */ /* 0x040fe400078ec0ff */
[----:B------:R-:W-:-:S03]  /*19e0*/  LOP3.LUT P0, R29, R14, 0x3f, RZ, 0xc0, !PT ;  /* 0x0000003f0e1d7812 */ /* 0x000fc6000780c0ff */
[----:B------:R-:W-:-:S05]  /*19f0*/  VIADD R15, R15, 0xfffffc00 ;  /* 0xfffffc000f0f7836 */ /* 0x000fca0000000000 */
[----:B------:R-:W-:-:S05]  /*1a00*/  SHF.R.U32.HI R16, RZ, 0x6, R15 ;  /* 0x00000006ff107819 */ /* 0x000fca000001160f */
[----:B------:R-:W-:-:S04]  /*1a10*/  IMAD.IADD R14, R16, 0x1, R23 ;  /* 0x00000001100e7824 */ /* 0x000fc800078e0217 */
[----:B------:R-:W-:-:S05]  /*1a20*/  IMAD.U32 R35, R14, 0x8, R1 ;  /* 0x000000080e237824 */ /* 0x000fca00078e0001 */
[----:B------:R0:W-:Y:S04]  /*1a30*/  STL.64 [R35+-0x78], R18 ;  /* 0xffff881223007387 */ /* 0x0001e80000100a00 */
[----:B------:R-:W2:Y:S04]  /*1a40*/  @P0 LDL.64 R20, [R1+0x8] ;  /* 0x0000080001140983 */ /* 0x000ea80000100a00 */
[----:B------:R-:W3:Y:S04]  /*1a50*/  LDL.64 R16, [R1+0x10] ;  /* 0x0000100001107983 */ /* 0x000ee80000100a00 */
[----:B------:R-:W4:Y:S01]  /*1a60*/  LDL.64 R14, [R1+0x18] ;  /* 0x00001800010e7983 */ /* 0x000f220000100a00 */
[----:B------:R-:W-:Y:S01]  /*1a70*/  BSSY.RECONVERGENT B2, `(.L_x_21) ;  /* 0x0000035000027945 */ /* 0x000fe20003800200 */
[----:B--2---:R-:W-:-:S02]  /*1a80*/  @P0 SHF.R.U64 R31, R20, 0x1, R21 ;  /* 0x00000001141f0819 */ /* 0x004fc40000001215 */
[----:B------:R-:W-:Y:S02]  /*1a90*/  @P0 SHF.R.U32.HI R33, RZ, 0x1, R21 ;  /* 0x00000001ff210819 */ /* 0x000fe40000011615 */
[----:B------:R-:W-:Y:S02]  /*1aa0*/  @P0 LOP3.LUT R20, R29, 0x3f, RZ, 0x3c, !PT ;  /* 0x0000003f1d140812 */ /* 0x000fe400078e3cff */
[--C-:B---3--:R-:W-:Y:S02]  /*1ab0*/  @P0 SHF.R.U32.HI R21, RZ, 0x1, R17.reuse ;  /* 0x00000001ff150819 */ /* 0x108fe40000011611 */
[C---:B------:R-:W-:Y:S02]  /*1ac0*/  @P0 SHF.R.U64 R22, R16.reuse, 0x1, R17 ;  /* 0x0000000110160819 */ /* 0x040fe40000001211 */
[----:B------:R-:W-:Y:S02]  /*1ad0*/  @P0 SHF.L.U32 R28, R16, R29, RZ ;  /* 0x0000001d101c0219 */ /* 0x000fe400000006ff */
[----:B0-----:R-:W-:-:S02]  /*1ae0*/  @P0 SHF.R.U64 R19, R31, R20, R33 ;  /* 0x000000141f130219 */ /* 0x001fc40000001221 */
[-C--:B------:R-:W-:Y:S02]  /*1af0*/  @P0 SHF.L.U64.HI R23, R16, R29.reuse, R17 ;  /* 0x0000001d10170219 */ /* 0x080fe40000010211 */
[-C--:B------:R-:W-:Y:S02]  /*1b00*/  @P0 SHF.R.U32.HI R30, RZ, R20.reuse, R33 ;  /* 0x00000014ff1e0219 */ /* 0x080fe40000011621 */
[----:B----4-:R-:W-:Y:S02]  /*1b10*/  @P0 SHF.L.U32 R18, R14, R29, RZ ;  /* 0x0000001d0e120219 */ /* 0x010fe400000006ff */
[----:B------:R-:W-:Y:S02]  /*1b20*/  @P0 SHF.R.U64 R31, R22, R20, R21 ;  /* 0x00000014161f0219 */ /* 0x000fe40000001215 */
[----:B------:R-:W-:Y:S02]  /*1b30*/  @P0 LOP3.LUT R16, R28, R19, RZ, 0xfc, !PT ;  /* 0x000000131c100212 */ /* 0x000fe400078efcff */
[----:B------:R-:W-:-:S02]  /*1b40*/  @P0 LOP3.LUT R17, R23, R30, RZ, 0xfc, !PT ;  /* 0x0000001e17110212 */ /* 0x000fc400078efcff */
[----:B------:R-:W-:Y:S02]  /*1b50*/  @P0 SHF.L.U64.HI R29, R14, R29, R15 ;  /* 0x0000001d0e1d0219 */ /* 0x000fe4000001020f */
[----:B------:R-:W-:Y:S01]  /*1b60*/  @P0 LOP3.LUT R14, R18, R31, RZ, 0xfc, !PT ;  /* 0x0000001f120e0212 */ /* 0x000fe200078efcff */
[C---:B------:R-:W-:Y:S01]  /*1b70*/  IMAD.SHL.U32 R18, R16.reuse, 0x4, RZ ;  /* 0x0000000410127824 */ /* 0x040fe200078e00ff */
[----:B------:R-:W-:Y:S02]  /*1b80*/  @P0 SHF.R.U32.HI R20, RZ, R20, R21 ;  /* 0x00000014ff140219 */ /* 0x000fe40000011615 */
[----:B------:R-:W-:Y:S02]  /*1b90*/  SHF.L.U64.HI R16, R16, 0x2, R17 ;  /* 0x0000000210107819 */ /* 0x000fe40000010211 */
[----:B------:R-:W-:Y:S02]  /*1ba0*/  SHF.L.W.U32.HI R22, R17, 0x2, R14 ;  /* 0x0000000211167819 */ /* 0x000fe40000010e0e */
[----:B------:R-:W-:-:S02]  /*1bb0*/  @P0 LOP3.LUT R15, R29, R20, RZ, 0xfc, !PT ;  /* 0x000000141d0f0212 */ /* 0x000fc400078efcff */
[----:B------:R-:W-:Y:S02]  /*1bc0*/  IADD3 RZ, P0, PT, RZ, -R18, RZ ;  /* 0x80000012ffff7210 */ /* 0x000fe40007f1e0ff */
[----:B------:R-:W-:Y:S02]  /*1bd0*/  LOP3.LUT R17, RZ, R16, RZ, 0x33, !PT ;  /* 0x00000010ff117212 */ /* 0x000fe400078e33ff */
[----:B------:R-:W-:Y:S02]  /*1be0*/  SHF.L.W.U32.HI R20, R14, 0x2, R15 ;  /* 0x000000020e147819 */ /* 0x000fe40000010e0f */
[----:B------:R-:W-:Y:S02]  /*1bf0*/  LOP3.LUT R14, RZ, R22, RZ, 0x33, !PT ;  /* 0x00000016ff0e7212 */ /* 0x000fe400078e33ff */
[----:B------:R-:W-:Y:S02]  /*1c00*/  IADD3.X R17, P0, PT, RZ, R17, RZ, P0, !PT ;  /* 0x00000011ff117210 */ /* 0x000fe4000071e4ff */
[----:B------:R-:W-:-:S02]  /*1c10*/  LOP3.LUT R21, RZ, R20, RZ, 0x33, !PT ;  /* 0x00000014ff157212 */ /* 0x000fc400078e33ff */
[----:B------:R-:W-:Y:S02]  /*1c20*/  IADD3.X R19, P1, PT, RZ, R14, RZ, P0, !PT ;  /* 0x0000000eff137210 */ /* 0x000fe4000073e4ff */
[----:B------:R-:W-:-:S03]  /*1c30*/  ISETP.GT.U32.AND P2, PT, R22, -0x1, PT ;  /* 0xffffffff1600780c */ /* 0x000fc60003f44070 */
[----:B------:R-:W-:Y:S01]  /*1c40*/  IMAD.X R21, RZ, RZ, R21, P1 ;  /* 0x000000ffff157224 */ /* 0x000fe200008e0615 */
[----:B------:R-:W-:-:S04]  /*1c50*/  ISETP.GT.AND.EX P0, PT, R20, -0x1, PT, P2 ;  /* 0xffffffff1400780c */ /* 0x000fc80003f04320 */
[----:B------:R-:W-:Y:S02]  /*1c60*/  SEL R21, R20, R21, P0 ;  /* 0x0000001514157207 */ /* 0x000fe40000000000 */
[----:B------:R-:W-:Y:S02]  /*1c70*/  SEL R22, R22, R19, P0 ;  /* 0x0000001316167207 */ /* 0x000fe40000000000 */
[----:B------:R-:W-:-:S04]  /*1c80*/  ISETP.NE.U32.AND P1, PT, R21, RZ, PT ;  /* 0x000000ff1500720c */ /* 0x000fc80003f25070 */
[----:B------:R-:W-:Y:S01]  /*1c90*/  SEL R19, R22, R21, !P1 ;  /* 0x0000001516137207 */ /* 0x000fe20004800000 */
[----:B------:R-:W-:-:S05]  /*1ca0*/  @!P0 IMAD.MOV R18, RZ, RZ, -R18 ;  /* 0x000000ffff128224 */ /* 0x000fca00078e0a12 */
[----:B------:R-:W0:Y:S02]  /*1cb0*/  FLO.U32 R19, R19 ;  /* 0x0000001300137300 */ /* 0x000e2400000e0000 */
[C---:B0-----:R-:W-:Y:S02]  /*1cc0*/  IADD3 R23, PT, PT, -R19.reuse, 0x1f, RZ ;  /* 0x0000001f13177810 */ /* 0x041fe40007ffe1ff */
[----:B------:R-:W-:-:S03]  /*1cd0*/  IADD3 R14, PT, PT, -R19, 0x3f, RZ ;  /* 0x0000003f130e7810 */ /* 0x000fc60007ffe1ff */
[----:B------:R-:W-:Y:S01]  /*1ce0*/  @P1 IMAD.MOV R14, RZ, RZ, R23 ;  /* 0x000000ffff0e1224 */ /* 0x000fe200078e0217 */
[----:B------:R-:W-:-:S04]  /*1cf0*/  SEL R23, R16, R17, P0 ;  /* 0x0000001110177207 */ /* 0x000fc80000000000 */
[----:B------:R-:W-:-:S13]  /*1d00*/  ISETP.NE.AND P1, PT, R14, RZ, PT ;  /* 0x000000ff0e00720c */ /* 0x000fda0003f25270 */
[----:B------:R-:W-:Y:S05]  /*1d10*/  @!P1 BRA `(.L_x_22) ;  /* 0x0000000000289947 */ /* 0x000fea0003800000 */
[----:B------:R-:W-:Y:S02]  /*1d20*/  LOP3.LUT R17, R14, 0x3f, RZ, 0xc0, !PT ;  /* 0x0000003f0e117812 */ /* 0x000fe400078ec0ff */
[--C-:B------:R-:W-:Y:S02]  /*1d30*/  SHF.R.U64 R19, R18, 0x1, R23.reuse ;  /* 0x0000000112137819 */ /* 0x100fe40000001217 */
[----:B------:R-:W-:Y:S02]  /*1d40*/  SHF.R.U32.HI R23, RZ, 0x1, R23 ;  /* 0x00000001ff177819 */ /* 0x000fe40000011617 */
[----:B------:R-:W-:Y:S02]  /*1d50*/  LOP3.LUT R16, R14, 0x3f, RZ, 0xc, !PT ;  /* 0x0000003f0e107812 */ /* 0x000fe400078e0cff */
[CC--:B------:R-:W-:Y:S02]  /*1d60*/  SHF.L.U64.HI R21, R22.reuse, R17.reuse, R21 ;  /* 0x0000001116157219 */ /* 0x0c0fe40000010215 */
[----:B------:R-:W-:-:S02]  /*1d70*/  SHF.L.U32 R17, R22, R17, RZ ;  /* 0x0000001116117219 */ /* 0x000fc400000006ff */
[-CC-:B------:R-:W-:Y:S02]  /*1d80*/  SHF.R.U64 R22, R19, R16.reuse, R23.reuse ;  /* 0x0000001013167219 */ /* 0x180fe40000001217 */
[----:B------:R-:W-:Y:S02]  /*1d90*/  SHF.R.U32.HI R16, RZ, R16, R23 ;  /* 0x00000010ff107219 */ /* 0x000fe40000011617 */
[----:B------:R-:W-:Y:S02]  /*1da0*/  LOP3.LUT R22, R17, R22, RZ, 0xfc, !PT ;  /* 0x0000001611167212 */ /* 0x000fe400078efcff */
[----:B------:R-:W-:-:S07]  /*1db0*/  LOP3.LUT R21, R21, R16, RZ, 0xfc, !PT ;  /* 0x0000001015157212 */ /* 0x000fce00078efcff */
.L_x_22:
[----:B------:R-:W-:Y:S05]  /*1dc0*/  BSYNC.RECONVERGENT B2 ;  /* 0x0000000000027941 */ /* 0x000fea0003800200 */
.L_x_21:
[----:B------:R-:W-:-:S04]  /*1dd0*/  IMAD.WIDE.U32 R18, R22, 0x2168c235, RZ ;  /* 0x2168c23516127825 */ /* 0x000fc800078e00ff */
[----:B------:R-:W-:Y:S01]  /*1de0*/  IMAD.MOV.U32 R16, RZ, RZ, R19 ;  /* 0x000000ffff107224 */ /* 0x000fe200078e0013 */
[----:B------:R-:W-:Y:S01]  /*1df0*/  IADD3 RZ, P1, PT, R18, R18, RZ ;  /* 0x0000001212ff7210 */ /* 0x000fe20007f3e0ff */
[----:B------:R-:W-:Y:S02]  /*1e00*/  IMAD.MOV.U32 R17, RZ, RZ, RZ ;  /* 0x000000ffff117224 */ /* 0x000fe400078e00ff */
[----:B------:R-:W-:-:S04]  /*1e10*/  IMAD.HI.U32 R19, R21, -0x36f0255e, RZ ;  /* 0xc90fdaa215137827 */ /* 0x000fc800078e00ff */
[----:B------:R-:W-:-:S04]  /*1e20*/  IMAD.WIDE.U32 R16, R22, -0x36f0255e, R16 ;  /* 0xc90fdaa216107825 */ /* 0x000fc800078e0010 */
[----:B------:R-:W-:-:S04]  /*1e30*/  IMAD.WIDE.U32 R16, P2, R21, 0x2168c235, R16 ;  /* 0x2168c23515107825 */ /* 0x000fc80007840010 */
[----:B------:R-:W-:Y:S01]  /*1e40*/  IMAD R21, R21, -0x36f0255e, RZ ;  /* 0xc90fdaa215157824 */ /* 0x000fe200078e02ff */
[----:B------:R-:W-:Y:S01]  /*1e50*/  IADD3.X RZ, P1, PT, R16, R16, RZ, P1, !PT ;  /* 0x0000001010ff7210 */ /* 0x000fe20000f3e4ff */
[----:B------:R-:W-:-:S03]  /*1e60*/  IMAD.X R18, RZ, RZ, R19, P2 ;  /* 0x000000ffff127224 */ /* 0x000fc600010e0613 */
[----:B------:R-:W-:-:S04]  /*1e70*/  IADD3 R17, P2, PT, R21, R17, RZ ;  /* 0x0000001115117210 */ /* 0x000fc80007f5e0ff */
[C---:B------:R-:W-:Y:S01]  /*1e80*/  ISETP.GT.U32.AND P3, PT, R17.reuse, RZ, PT ;  /* 0x000000ff1100720c */ /* 0x040fe20003f64070 */
[----:B------:R-:W-:Y:S01]  /*1e90*/  IMAD.X R18, RZ, RZ, R18, P2 ;  /* 0x000000ffff127224 */ /* 0x000fe200010e0612 */
[----:B------:R-:W-:-:S04]  /*1ea0*/  IADD3.X R16, P2, PT, R17, R17, RZ, P1, !PT ;  /* 0x0000001111107210 */ /* 0x000fc80000f5e4ff */
[C---:B------:R-:W-:Y:S01]  /*1eb0*/  ISETP.GT.AND.EX P1, PT, R18.reuse, RZ, PT, P3 ;  /* 0x000000ff1200720c */ /* 0x040fe20003f24330 */
[----:B------:R-:W-:-:S03]  /*1ec0*/  IMAD.X R19, R18, 0x1, R18, P2 ;  /* 0x0000000112137824 */ /* 0x000fc600010e0612 */
[----:B------:R-:W-:Y:S02]  /*1ed0*/  SEL R16, R16, R17, P1 ;  /* 0x0000001110107207 */ /* 0x000fe40000800000 */
[----:B------:R-:W-:Y:S02]  /*1ee0*/  SEL R17, R19, R18, P1 ;  /* 0x0000001213117207 */ /* 0x000fe40000800000 */
[----:B------:R-:W-:Y:S02]  /*1ef0*/  IADD3 R28, P2, PT, R16, 0x1, RZ ;  /* 0x00000001101c7810 */ /* 0x000fe40007f5e0ff */
[----:B------:R-:W-:Y:S02]  /*1f00*/  SEL R19, RZ, 0xffffffff, !P1 ;  /* 0xffffffffff137807 */ /* 0x000fe40004800000 */
[----:B------:R-:W-:Y:S01]  /*1f10*/  LOP3.LUT P1, R13, R13, 0x80000000, RZ, 0xc0, !PT ;  /* 0x800000000d0d7812 */ /* 0x000fe2000782c0ff */
[----:B------:R-:W-:Y:S02]  /*1f20*/  IMAD.X R17, RZ, RZ, R17, P2 ;  /* 0x000000ffff117224 */ /* 0x000fe400010e0611 */
[----:B------:R-:W-:Y:S01]  /*1f30*/  IMAD.IADD R14, R19, 0x1, -R14 ;  /* 0x00000001130e7824 */ /* 0x000fe200078e0a0e */
[----:B------:R-:W-:-:S02]  /*1f40*/  SHF.R.U32.HI R19, RZ, 0x1e, R15 ;  /* 0x0000001eff137819 */ /* 0x000fc4000001160f */
[----:B------:R-:W-:Y:S01]  /*1f50*/  SHF.R.U64 R28, R28, 0xa, R17 ;  /* 0x0000000a1c1c7819 */ /* 0x000fe20000001211 */
[----:B------:R-:W-:Y:S01]  /*1f60*/  IMAD.SHL.U32 R14, R14, 0x100000, RZ ;  /* 0x001000000e0e7824 */ /* 0x000fe200078e00ff */
[----:B------:R-:W-:Y:S02]  /*1f70*/  LEA.HI R20, R20, R19, RZ, 0x1 ;  /* 0x0000001314147211 */ /* 0x000fe400078f08ff */
[----:B------:R-:W-:Y:S02]  /*1f80*/  IADD3 R28, P2, PT, R28, 0x1, RZ ;  /* 0x000000011c1c7810 */ /* 0x000fe40007f5e0ff */
[----:B------:R-:W-:Y:S01]  /*1f90*/  @!P0 LOP3.LUT R13, R13, 0x80000000, RZ, 0x3c, !PT ;  /* 0x800000000d0d8812 */ /* 0x000fe200078e3cff */
[----:B------:R-:W-:Y:S01]  /*1fa0*/  @P1 IMAD.MOV R20, RZ, RZ, -R20 ;  /* 0x000000ffff141224 */ /* 0x000fe200078e0a14 */
[----:B------:R-:W-:-:S04]  /*1fb0*/  LEA.HI.X R17, R17, RZ, RZ, 0x16, P2 ;  /* 0x000000ff11117211 */ /* 0x000fc800010fb4ff */
[--C-:B------:R-:W-:Y:S02]  /*1fc0*/  SHF.R.U64 R28, R28, 0x1, R17.reuse ;  /* 0x000000011c1c7819 */ /* 0x100fe40000001211 */
[----:B------:R-:W-:Y:S02]  /*1fd0*/  SHF.R.U32.HI R15, RZ, 0x1, R17 ;  /* 0x00000001ff0f7819 */ /* 0x000fe40000011611 */
[----:B------:R-:W-:-:S04]  /*1fe0*/  IADD3 R28, P2, P3, RZ, RZ, R28 ;  /* 0x000000ffff1c7210 */ /* 0x000fc80007b5e01c */
[----:B------:R-:W-:-:S04]  /*1ff0*/  IADD3.X R14, PT, PT, R14, 0x3fe00000, R15, P2, P3 ;  /* 0x3fe000000e0e7810 */ /* 0x000fc800017e640f */
[----:B------:R-:W-:-:S07]  /*2000*/  LOP3.LUT R29, R14, R13, RZ, 0xfc, !PT ;  /* 0x0000000d0e1d7212 */ /* 0x000fce00078efcff */
.L_x_16:
[----:B------:R-:W-:Y:S02]  /*2010*/  IMAD.MOV.U32 R13, RZ, RZ, 0x0 ;  /* 0x00000000ff0d7424 */ /* 0x000fe400078e00ff */
[----:B------:R-:W-:Y:S02]  /*2020*/  IMAD.MOV.U32 R14, RZ, RZ, R20 ;  /* 0x000000ffff0e7224 */ /* 0x000fe400078e0014 */
[----:B------:R-:W-:Y:S05]  /*2030*/  RET.REL.NODEC R12 `(_Z15updateParticlesP8ParticlePdS1_P17curandStateXORWOW) ;  /* 0xffffffdc0cf07950 */ /* 0x000fea0003c3ffff */
.L_x_23:
[----:B------:R-:W-:-:S00]  /*2040*/  BRA `(.L_x_23) ;  /* 0xfffffffc00fc7947 */ /* 0x000fc0000383ffff */
[----:B------:R-:W-:-:S00]  /*2050*/  NOP ;  /* 0x0000000000007918 */ /* 0x000fc00000000000 */
        /* <DEDUP_REMOVED lines=10> */
.L_x_33:


//--------------------- .text._Z20initializeRandStatesP17curandStateXORWOW --------------------------
	.section	.text._Z20initializeRandStatesP17curandStateXORWOW,"ax",@progbits
	.align	128
        .global         _Z20initializeRandStatesP17curandStateXORWOW
        .type           _Z20initializeRandStatesP17curandStateXORWOW,@function
        .size           _Z20initializeRandStatesP17curandStateXORWOW,(.L_x_35 - _Z20initializeRandStatesP17curandStateXORWOW)
        .other          _Z20initializeRandStatesP17curandStateXORWOW,@"STO_CUDA_ENTRY STV_DEFAULT"
_Z20initializeRandStatesP17curandStateXORWOW:
.text._Z20initializeRandStatesP17curandStateXORWOW:
[----:B------:R-:W-:Y:S01]  /*0000*/  LDC R1, c[0x0][0x37c] ;  /* 0x0000df00ff017b82 */ /* 0x000fe20000000800 */
[----:B------:R-:W0:Y:S07]  /*0010*/  S2R R0, SR_TID.X ;  /* 0x0000000000007919 */ /* 0x000e2e0000002100 */
[----:B------:R-:W0:Y:S08]  /*0020*/  S2UR UR4, SR_CTAID.X ;  /* 0x00000000000479c3 */ /* 0x000e300000002500 */
[----:B------:R-:W0:Y:S02]  /*0030*/  LDC R13, c[0x0][0x360] ;  /* 0x0000d800ff0d7b82 */ /* 0x000e240000000800 */
[----:B0-----:R-:W-:-:S05]  /*0040*/  IMAD R13, R13, UR4, R0 ;  /* 0x000000040d0d7c24 */ /* 0x001fca000f8e0200 */
[----:B------:R-:W-:-:S13]  /*0050*/  ISETP.GT.AND P0, PT, R13, 0x3e7, PT ;  /* 0x000003e70d00780c */ /* 0x000fda0003f04270 */
[----:B------:R-:W-:Y:S05]  /*0060*/  @P0 EXIT ;  /* 0x000000000000094d */ /* 0x000fea0003800000 */
[----:B------:R-:W0:Y:S01]  /*0070*/  LDCU.64 UR4, c[0x0][0x358] ;  /* 0x00006b00ff0477ac */ /* 0x000e220008000a00 */
[----:B------:R-:W-:Y:S01]  /*0080*/  CS2R R2, SR_CLOCKLO ;  /* 0x0000000000027805 */ /* 0x000fe20000015000 */
[----:B------:R-:W1:Y:S05]  /*0090*/  LDC.64 R6, c[0x0][0x380] ;  /* 0x0000e000ff067b82 */ /* 0x000e6a0000000a00 */
[----:B------:R-:W-:Y:S01]  /*00a0*/  LOP3.LUT R0, R2, 0xaad26b49, RZ, 0x3c, !PT ;  /* 0xaad26b4902007812 */ /* 0x000fe200078e3cff */
[----:B------:R-:W-:Y:S01]  /*00b0*/  BSSY.RECONVERGENT B0, `(.L_x_24) ;  /* 0x00000e0000007945 */ /* 0x000fe20003800200 */
[----:B------:R-:W-:Y:S02]  /*00c0*/  LOP3.LUT R2, R3, 0xf7dcefdd, RZ, 0x3c, !PT ;  /* 0xf7dcefdd03027812 */ /* 0x000fe400078e3cff */
[----:B------:R-:W-:Y:S01]  /*00d0*/  ISETP.NE.AND P0, PT, R13, RZ, PT ;  /* 0x000000ff0d00720c */ /* 0x000fe20003f05270 */
[----:B------:R-:W-:-:S02]  /*00e0*/  IMAD R0, R0, 0x4182bed5, RZ ;  /* 0x4182bed500007824 */ /* 0x000fc400078e02ff */
[----:B------:R-:W-:Y:S02]  /*00f0*/  IMAD R3, R2, -0x658354e5, RZ ;  /* 0x9a7cab1b02037824 */ /* 0x000fe400078e02ff */
[C---:B------:R-:W-:Y:S01]  /*0100*/  VIADD R5, R0.reuse, 0x75bcd15 ;  /* 0x075bcd1500057836 */ /* 0x040fe20000000000 */
[C---:B------:R-:W-:Y:S01]  /*0110*/  LOP3.LUT R8, R0.reuse, 0x159a55e5, RZ, 0x3c, !PT ;  /* 0x159a55e500087812 */ /* 0x040fe200078e3cff */
[C---:B------:R-:W-:Y:S01]  /*0120*/  VIADD R11, R0.reuse, 0x583f19 ;  /* 0x00583f19000b7836 */ /* 0x040fe20000000000 */
[----:B------:R-:W-:Y:S01]  /*0130*/  IADD3 R4, PT, PT, R0, 0x64f0c9, R3 ;  /* 0x0064f0c900047810 */ /* 0x000fe20007ffe003 */
[C---:B------:R-:W-:Y:S01]  /*0140*/  VIADD R9, R3.reuse, 0x1f123bb5 ;  /* 0x1f123bb503097836 */ /* 0x040fe20000000000 */
[----:B------:R-:W-:Y:S01]  /*0150*/  LOP3.LUT R10, R3, 0x5491333, RZ, 0x3c, !PT ;  /* 0x05491333030a7812 */ /* 0x000fe200078e3cff */
[----:B-1----:R-:W-:-:S05]  /*0160*/  IMAD.WIDE R6, R13, 0x30, R6 ;  /* 0x000000300d067825 */ /* 0x002fca00078e0206 */
[----:B0-----:R0:W-:Y:S04]  /*0170*/  STG.E.64 desc[UR4][R6.64], R4 ;  /* 0x0000000406007986 */ /* 0x0011e8000c101b04 */
[----:B------:R0:W-:Y:S04]  /*0180*/  STG.E.64 desc[UR4][R6.64+0x8], R8 ;  /* 0x0000080806007986 */ /* 0x0001e8000c101b04 */
[----:B------:R0:W-:Y:S01]  /*0190*/  STG.E.64 desc[UR4][R6.64+0x10], R10 ;  /* 0x0000100a06007986 */ /* 0x0001e2000c101b04 */
[----:B------:R-:W-:Y:S05]  /*01a0*/  @!P0 BRA `(.L_x_25) ;  /* 0x0000000c00408947 */ /* 0x000fea0003800000 */
[----:B------:R-:W-:Y:S01]  /*01b0*/  SHF.R.S32.HI R0, RZ, 0x1f, R13 ;  /* 0x0000001fff007819 */ /* 0x000fe2000001140d */
[----:B------:R-:W-:-:S07]  /*01c0*/  IMAD.MOV.U32 R12, RZ, RZ, RZ ;  /* 0x000000ffff0c7224 */ /* 0x000fce00078e00ff */
.L_x_31:
[----:B-1----:R-:W-:Y:S01]  /*01d0*/  LOP3.LUT R2, R13, 0x3, RZ, 0xc0, !PT ;  /* 0x000000030d027812 */ /* 0x002fe200078ec0ff */
[----:B------:R-:W-:Y:S03]  /*01e0*/  BSSY.RECONVERGENT B1, `(.L_x_26) ;  /* 0x00000c6000017945 */ /* 0x000fe60003800200 */
[----:B------:R-:W-:-:S04]  /*01f0*/  ISETP.NE.U32.AND P0, PT, R2, RZ, PT ;  /* 0x000000ff0200720c */ /* 0x000fc80003f05070 */
[----:B------:R-:W-:-:S13]  /*0200*/  ISETP.NE.AND.EX P0, PT, RZ, RZ, PT, P0 ;  /* 0x000000ffff00720c */ /* 0x000fda0003f05300 */
[----:B------:R-:W-:Y:S05]  /*0210*/  @!P0 BRA `(.L_x_27) ;  /* 0x0000000c00088947 */ /* 0x000fea0003800000 */
[----:B0-----:R-:W0:Y:S01]  /*0220*/  LDC.64 R8, c[0x4][RZ] ;  /* 0x01000000ff087b82 */ /* 0x001e220000000a00 */
[----:B------:R-:W-:Y:S02]  /*0230*/  IMAD.MOV.U32 R14, RZ, RZ, RZ ;  /* 0x000000ffff0e7224 */ /* 0x000fe400078e00ff */
[----:B0-----:R-:W-:-:S07]  /*0240*/  IMAD.WIDE.U32 R8, R12, 0xc80, R8 ;  /* 0x00000c800c087825 */ /* 0x001fce00078e0008 */
.L_x_30:
[----:B-1----:R-:W-:Y:S01]  /*0250*/  IMAD.MOV.U32 R15, RZ, RZ, RZ ;  /* 0x000000ffff0f7224 */ /* 0x002fe200078e00ff */
[----:B------:R-:W-:Y:S01]  /*0260*/  CS2R R2, SRZ ;  /* 0x0000000000027805 */ /* 0x000fe2000001ff00 */
[----:B------:R-:W-:Y:S01]  /*0270*/  IMAD.MOV.U32 R17, RZ, RZ, RZ ;  /* 0x000000ffff117224 */ /* 0x000fe200078e00ff */
[----:B------:R-:W-:-:S07]  /*0280*/  CS2R R4, SRZ ;  /* 0x0000000000047805 */ /* 0x000fce000001ff00 */
.L_x_29:
[----:B------:R-:W-:-:S05]  /*0290*/  IMAD.WIDE.U32 R10, R17, 0x4, R6 ;  /* 0x00000004110a7825 */ /* 0x000fca00078e0006 */
[----:B------:R0:W5:Y:S01]  /*02a0*/  LDG.E R16, desc[UR4][R10.64+0x4] ;  /* 0x000004040a107981 */ /* 0x000162000c1e1900 */
[----:B------:R-:W-:-:S07]  /*02b0*/  IMAD.MOV.U32 R19, RZ, RZ, RZ ;  /* 0x000000ffff137224 */ /* 0x000fce00078e00ff */
.L_x_28:
[----:B-----5:R-:W-:Y:S01]  /*02c0*/  SHF.R.U32.HI R24, RZ, R19, R16 ;  /* 0x00000013ff187219 */ /* 0x020fe20000011610 */
[----:B0-----:R-:W-:-:S03]  /*02d0*/  IMAD.SHL.U32 R10, R17, 0x20, RZ ;  /* 0x00000020110a7824 */ /* 0x001fc600078e00ff */
[----:B------:R-:W-:Y:S01]  /*02e0*/  LOP3.LUT R11, R24, 0x1, RZ, 0xc0, !PT ;  /* 0x00000001180b7812 */ /* 0x000fe200078ec0ff */
[----:B------:R-:W-:-:S03]  /*02f0*/  IMAD.IADD R10, R10, 0x1, R19 ;  /* 0x000000010a0a7824 */ /* 0x000fc600078e0213 */
[----:B------:R-:W-:Y:S01]  /*0300*/  ISETP.NE.U32.AND P0, PT, R11, 0x1, PT ;  /* 0x000000010b00780c */ /* 0x000fe20003f05070 */
[----:B------:R-:W-:-:S03]  /*0310*/  IMAD R11, R10, 0x5, RZ ;  /* 0x000000050a0b7824 */ /* 0x000fc600078e02ff */
[----:B------:R-:W-:Y:S01]  /*0320*/  R2P PR, R24, 0x7e ;  /* 0x0000007e18007804 */ /* 0x000fe20000000000 */
[----:B------:R-:W-:-:S08]  /*0330*/  IMAD.WIDE.U32 R10, R11, 0x4, R8 ;  /* 0x000000040b0a7825 */ /* 0x000fd000078e0008 */
[----:B------:R-:W2:Y:S04]  /*0340*/  @!P0 LDG.E R18, desc[UR4][R10.64] ;  /* 0x000000040a128981 */ /* 0x000ea8000c1e1900 */
[----:B------:R-:W3:Y:S04]  /*0350*/  @!P0 LDG.E R20, desc[UR4][R10.64+0x10] ;  /* 0x000010040a148981 */ /* 0x000ee8000c1e1900 */
[----:B------:R-:W4:Y:S04]  /*0360*/  @P1 LDG.E R22, desc[UR4][R10.64+0x14] ;  /* 0x000014040a161981 */ /* 0x000f28000c1e1900 */
[----:B------:R-:W4:Y:S04]  /*0370*/  @P2 LDG.E R26, desc[UR4][R10.64+0x28] ;  /* 0x000028040a1a2981 */ /* 0x000f28000c1e1900 */
[----:B------:R-:W4:Y:S04]  /*0380*/  @!P0 LDG.E R21, desc[UR4][R10.64+0x4] ;  /* 0x000004040a158981 */ /* 0x000f28000c1e1900 */
[----:B------:R-:W4:Y:S04]  /*0390*/  @!P0 LDG.E R23, desc[UR4][R10.64+0xc] ;  /* 0x00000c040a178981 */ /* 0x000f28000c1e1900 */
[----:B------:R-:W4:Y:S04]  /*03a0*/  @P1 LDG.E R25, desc[UR4][R10.64+0x18] ;  /* 0x000018040a191981 */ /* 0x000f28000c1e1900 */
[----:B------:R-:W4:Y:S04]  /*03b0*/  @P3 LDG.E R28, desc[UR4][R10.64+0x3c] ;  /* 0x00003c040a1c3981 */ /* 0x000f28000c1e1900 */
[----:B------:R-:W4:Y:S01]  /*03c0*/  @P6 LDG.E R27, desc[UR4][R10.64+0x7c] ;  /* 0x00007c040a1b6981 */ /* 0x000f22000c1e1900 */
[----:B--2---:R-:W-:-:S03]  /*03d0*/  @!P0 LOP3.LUT R15, R15, R18, RZ, 0x3c, !PT ;  /* 0x000000120f0f8212 */ /* 0x004fc600078e3cff */
[----:B------:R-:W2:Y:S01]  /*03e0*/  @!P0 LDG.E R18, desc[UR4][R10.64+0x8] ;  /* 0x000008040a128981 */ /* 0x000ea2000c1e1900 */
[----:B---3--:R-:W-:-:S03]  /*03f0*/  @!P0 LOP3.LUT R3, R3, R20, RZ, 0x3c, !PT ;  /* 0x0000001403038212 */ /* 0x008fc600078e3cff */
[----:B------:R-:W3:Y:S01]  /*0400*/  @P1 LDG.E R20, desc[UR4][R10.64+0x24] ;  /* 0x000024040a141981 */ /* 0x000ee2000c1e1900 */
[----:B----4-:R-:W-:-:S03]  /*0410*/  @P1 LOP3.LUT R15, R15, R22, RZ, 0x3c, !PT ;  /* 0x000000160f0f1212 */ /* 0x010fc600078e3cff */
[----:B------:R-:W4:Y:S01]  /*0420*/  @P2 LDG.E R22, desc[UR4][R10.64+0x38] ;  /* 0x000038040a162981 */ /* 0x000f22000c1e1900 */
[----:B------:R-:W-:-:S03]  /*0430*/  @P2 LOP3.LUT R15, R15, R26, RZ, 0x3c, !PT ;  /* 0x0000001a0f0f2212 */ /* 0x000fc600078e3cff */
[----:B------:R-:W4:Y:S01]  /*0440*/  @P4 LDG.E R26, desc[UR4][R10.64+0x50] ;  /* 0x000050040a1a4981 */ /* 0x000f22000c1e1900 */
[----:B------:R-:W-:-:S03]  /*0450*/  @!P0 LOP3.LUT R4, R4, R21, RZ, 0x3c, !PT ;  /* 0x0000001504048212 */ /* 0x000fc600078e3cff */
[----:B------:R-:W4:Y:S01]  /*0460*/  @P1 LDG.E R21, desc[UR4][R10.64+0x20] ;  /* 0x000020040a151981 */ /* 0x000f22000c1e1900 */
[----:B------:R-:W-:-:S03]  /*0470*/  @!P0 LOP3.LUT R2, R2, R23, RZ, 0x3c, !PT ;  /* 0x0000001702028212 */ /* 0x000fc600078e3cff */
[----:B------:R-:W4:Y:S01]  /*0480*/  @P2 LDG.E R23, desc[UR4][R10.64+0x2c] ;  /* 0x00002c040a172981 */ /* 0x000f22000c1e1900 */
[----:B------:R-:W-:-:S03]  /*0490*/  @P1 LOP3.LUT R4, R4, R25, RZ, 0x3c, !PT ;  /* 0x0000001904041212 */ /* 0x000fc600078e3cff */
[----:B------:R-:W4:Y:S01]  /*04a0*/  @P2 LDG.E R25, desc[UR4][R10.64+0x34] ;  /* 0x000034040a192981 */ /* 0x000f22000c1e1900 */
[----:B--2---:R-:W-:-:S03]  /*04b0*/  @!P0 LOP3.LUT R5, R5, R18, RZ, 0x3c, !PT ;  /* 0x0000001205058212 */ /* 0x004fc600078e3cff */
[----:B------:R-:W2:Y:S01]  /*04c0*/  @P1 LDG.E R18, desc[UR4][R10.64+0x1c] ;  /* 0x00001c040a121981 */ /* 0x000ea2000c1e1900 */
[----:B---3--:R-:W-:-:S03]  /*04d0*/  @P1 LOP3.LUT R3, R3, R20, RZ, 0x3c, !PT ;  /* 0x0000001403031212 */ /* 0x008fc600078e3cff */
[----:B------:R-:W3:Y:S01]  /*04e0*/  @P2 LDG.E R20, desc[UR4][R10.64+0x30] ;  /* 0x000030040a142981 */ /* 0x000ee2000c1e1900 */
[----:B----4-:R-:W-:-:S03]  /*04f0*/  @P2 LOP3.LUT R3, R3, R22, RZ, 0x3c, !PT ;  /* 0x0000001603032212 */ /* 0x010fc600078e3cff */
[----:B------:R-:W4:Y:S01]  /*0500*/  @P3 LDG.E R22, desc[UR4][R10.64+0x4c] ;  /* 0x00004c040a163981 */ /* 0x000f22000c1e1900 */
[----:B------:R-:W-:-:S04]  /*0510*/  @P3 LOP3.LUT R15, R15, R28, RZ, 0x3c, !PT ;  /* 0x0000001c0f0f3212 */ /* 0x000fc800078e3cff */
[----:B------:R-:W-:Y:S02]  /*0520*/  @P4 LOP3.LUT R15, R15, R26, RZ, 0x3c, !PT ;  /* 0x0000001a0f0f4212 */ /* 0x000fe400078e3cff */
[----:B------:R-:W-:Y:S01]  /*0530*/  @P1 LOP3.LUT R2, R2, R21, RZ, 0x3c, !PT ;  /* 0x0000001502021212 */ /* 0x000fe200078e3cff */
[----:B------:R-:W4:Y:S04]  /*0540*/  @P5 LDG.E R26, desc[UR4][R10.64+0x64] ;  /* 0x000064040a1a5981 */ /* 0x000f28000c1e1900 */
[----:B------:R-:W4:Y:S01]  /*0550*/  @P3 LDG.E R21, desc[UR4][R10.64+0x40] ;  /* 0x000040040a153981 */ /* 0x000f22000c1e1900 */
[----:B------:R-:W-:Y:S02]  /*0560*/  @P2 LOP3.LUT R4, R4, R23, RZ, 0x3c, !PT ;  /* 0x0000001704042212 */ /* 0x000fe400078e3cff */
[----:B------:R-:W-:Y:S01]  /*0570*/  @P2 LOP3.LUT R2, R2, R25, RZ, 0x3c, !PT ;  /* 0x0000001902022212 */ /* 0x000fe200078e3cff */
[----:B------:R-:W4:Y:S04]  /*0580*/  @P3 LDG.E R23, desc[UR4][R10.64+0x48] ;  /* 0x000048040a173981 */ /* 0x000f28000c1e1900 */
[----:B------:R-:W4:Y:S01]  /*0590*/  @P4 LDG.E R25, desc[UR4][R10.64+0x54] ;  /* 0x000054040a194981 */ /* 0x000f22000c1e1900 */
[----:B--2---:R-:W-:-:S03]  /*05a0*/  @P1 LOP3.LUT R5, R5, R18, RZ, 0x3c, !PT ;  /* 0x0000001205051212 */ /* 0x004fc600078e3cff */
[----:B------:R-:W2:Y:S01]  /*05b0*/  @P3 LDG.E R18, desc[UR4][R10.64+0x44] ;  /* 0x000044040a123981 */ /* 0x000ea2000c1e1900 */
[----:B---3--:R-:W-:-:S03]  /*05c0*/  @P2 LOP3.LUT R5, R5, R20, RZ, 0x3c, !PT ;  /* 0x0000001405052212 */ /* 0x008fc600078e3cff */
[----:B------:R-:W3:Y:S01]  /*05d0*/  @P4 LDG.E R20, desc[UR4][R10.64+0x58] ;  /* 0x000058040a144981 */ /* 0x000ee2000c1e1900 */
[----:B----4-:R-:W-:-:S03]  /*05e0*/  @P3 LOP3.LUT R3, R3, R22, RZ, 0x3c, !PT ;  /* 0x0000001603033212 */ /* 0x010fc600078e3cff */
[----:B------:R-:W4:Y:S01]  /*05f0*/  @P4 LDG.E R22, desc[UR4][R10.64+0x60] ;  /* 0x000060040a164981 */ /* 0x000f22000c1e1900 */
[----:B------:R-:W-:Y:S02]  /*0600*/  LOP3.LUT P0, RZ, R24, 0x80, RZ, 0xc0, !PT ;  /* 0x0000008018ff7812 */ /* 0x000fe4000780c0ff */
[----:B------:R-:W-:Y:S02]  /*0610*/  @P5 LOP3.LUT R15, R15, R26, RZ, 0x3c, !PT ;  /* 0x0000001a0f0f5212 */ /* 0x000fe400078e3cff */
[----:B------:R-:W4:Y:S01]  /*0620*/  @P6 LDG.E R26, desc[UR4][R10.64+0x78] ;  /* 0x000078040a1a6981 */ /* 0x000f22000c1e1900 */
[----:B------:R-:W-:-:S03]  /*0630*/  @P3 LOP3.LUT R4, R4, R21, RZ, 0x3c, !PT ;  /* 0x0000001504043212 */ /* 0x000fc600078e3cff */
[----:B------:R-:W4:Y:S01]  /*0640*/  @P4 LDG.E R21, desc[UR4][R10.64+0x5c] ;  /* 0x00005c040a154981 */ /* 0x000f22000c1e1900 */
[----:B------:R-:W-:-:S03]  /*0650*/  @P3 LOP3.LUT R2, R2, R23, RZ, 0x3c, !PT ;  /* 0x0000001702023212 */ /* 0x000fc600078e3cff */
[----:B------:R-:W4:Y:S01]  /*0660*/  @P5 LDG.E R23, desc[UR4][R10.64+0x68] ;  /* 0x000068040a175981 */ /* 0x000f22000c1e1900 */
[----:B------:R-:W-:-:S03]  /*0670*/  @P4 LOP3.LUT R4, R4, R25, RZ, 0x3c, !PT ;  /* 0x0000001904044212 */ /* 0x000fc600078e3cff */
[----:B------:R-:W4:Y:S01]  /*0680*/  @P5 LDG.E R25, desc[UR4][R10.64+0x70] ;  /* 0x000070040a195981 */ /* 0x000f22000c1e1900 */
[----:B--2---:R-:W-:-:S03]  /*0690*/  @P3 LOP3.LUT R5, R5, R18, RZ, 0x3c, !PT ;  /* 0x0000001205053212 */ /* 0x004fc600078e3cff */
[----:B------:R-:W2:Y:S01]  /*06a0*/  @P5 LDG.E R18, desc[UR4][R10.64+0x6c] ;  /* 0x00006c040a125981 */ /* 0x000ea2000c1e1900 */
[----:B---3--:R-:W-:-:S03]  /*06b0*/  @P4 LOP3.LUT R5, R5, R20, RZ, 0x3c, !PT ;  /* 0x0000001405054212 */ /* 0x008fc600078e3cff */
[----:B------:R-:W3:Y:S01]  /*06c0*/  @P5 LDG.E R20, desc[UR4][R10.64+0x74] ;  /* 0x000074040a145981 */ /* 0x000ee2000c1e1900 */
[----:B----4-:R-:W-:-:S03]  /*06d0*/  @P4 LOP3.LUT R3, R3, R22, RZ, 0x3c, !PT ;  /* 0x0000001603034212 */ /* 0x010fc600078e3cff */
[----:B------:R-:W4:Y:S01]  /*06e0*/  @P0 LDG.E R22, desc[UR4][R10.64+0x8c] ;  /* 0x00008c040a160981 */ /* 0x000f22000c1e1900 */
[----:B------:R-:W-:-:S03]  /*06f0*/  @P6 LOP3.LUT R15, R15, R26, RZ, 0x3c, !PT ;  /* 0x0000001a0f0f6212 */ /* 0x000fc600078e3cff */
        /* <DEDUP_REMOVED lines=13> */
[----:B------:R-:W-:Y:S02]  /*07d0*/  @P6 LOP3.LUT R4, R4, R27, RZ, 0x3c, !PT ;  /* 0x0000001b04046212 */ /* 0x000fe400078e3cff */
[----:B------:R-:W-:Y:S02]  /*07e0*/  @P6 LOP3.LUT R2, R2, R21, RZ, 0x3c, !PT ;  /* 0x0000001502026212 */ /* 0x000fe400078e3cff */
[----:B------:R-:W-:Y:S02]  /*07f0*/  @P0 LOP3.LUT R4, R4, R23, RZ, 0x3c, !PT ;  /* 0x0000001704040212 */ /* 0x000fe400078e3cff */
[----:B------:R-:W-:Y:S02]  /*0800*/  @P0 LOP3.LUT R2, R2, R25, RZ, 0x3c, !PT ;  /* 0x0000001902020212 */ /* 0x000fe400078e3cff */
[----:B--2---:R-:W-:Y:S02]  /*0810*/  @P6 LOP3.LUT R5, R5, R18, RZ, 0x3c, !PT ;  /* 0x0000001205056212 */ /* 0x004fe400078e3cff */
[----:B---3--:R-:W-:-:S02]  /*0820*/  @P6 LOP3.LUT R3, R3, R20, RZ, 0x3c, !PT ;  /* 0x0000001403036212 */ /* 0x008fc400078e3cff */
[----:B----4-:R-:W-:Y:S02]  /*0830*/  @P0 LOP3.LUT R5, R5, R22, RZ, 0x3c, !PT ;  /* 0x0000001605050212 */ /* 0x010fe400078e3cff */
[----:B------:R-:W-:Y:S02]  /*0840*/  @P0 LOP3.LUT R3, R3, R26, RZ, 0x3c, !PT ;  /* 0x0000001a03030212 */ /* 0x000fe400078e3cff */
[----:B------:R-:W-:-:S13]  /*0850*/  R2P PR, R24.B1, 0x7f ;  /* 0x0000007f18007804 */ /* 0x000fda0000001000 */
[----:B------:R-:W2:Y:S04]  /*0860*/  @P0 LDG.E R18, desc[UR4][R10.64+0xa0] ;  /* 0x0000a0040a120981 */ /* 0x000ea8000c1e1900 */
[----:B------:R-:W3:Y:S04]  /*0870*/  @P1 LDG.E R22, desc[UR4][R10.64+0xb4] ;  /* 0x0000b4040a161981 */ /* 0x000ee8000c1e1900 */
[----:B------:R-:W4:Y:S04]  /*0880*/  @P2 LDG.E R26, desc[UR4][R10.64+0xc8] ;  /* 0x0000c8040a1a2981 */ /* 0x000f28000c1e1900 */
[----:B------:R-:W4:Y:S04]  /*0890*/  @P3 LDG.E R28, desc[UR4][R10.64+0xdc] ;  /* 0x0000dc040a1c3981 */ /* 0x000f28000c1e1900 */
[----:B------:R-:W4:Y:S04]  /*08a0*/  @P0 LDG.E R23, desc[UR4][R10.64+0xa4] ;  /* 0x0000a4040a170981 */ /* 0x000f28000c1e1900 */
[----:B------:R-:W4:Y:S04]  /*08b0*/  @P0 LDG.E R20, desc[UR4][R10.64+0xa8] ;  /* 0x0000a8040a140981 */ /* 0x000f28000c1e1900 */
[----:B------:R-:W4:Y:S04]  /*08c0*/  @P4 LDG.E R25, desc[UR4][R10.64+0xf0] ;  /* 0x0000f0040a194981 */ /* 0x000f28000c1e1900 */
        /* <DEDUP_REMOVED lines=21> */
[----:B------:R-:W-:Y:S02]  /*0a20*/  LOP3.LUT P0, RZ, R24, 0x8000, RZ, 0xc0, !PT ;  /* 0x0000800018ff7812 */ /* 0x000fe4000780c0ff */
[----:B----4-:R-:W-:Y:S01]  /*0a30*/  @P5 LOP3.LUT R15, R15, R26, RZ, 0x3c, !PT ;  /* 0x0000001a0f0f5212 */ /* 0x010fe200078e3cff */
[----:B------:R-:W4:Y:S04]  /*0a40*/  @P3 LDG.E R24, desc[UR4][R10.64+0xe4] ;  /* 0x0000e4040a183981 */ /* 0x000f28000c1e1900 */
[----:B------:R-:W2:Y:S01]  /*0a50*/  @P6 LDG.E R26, desc[UR4][R10.64+0x118] ;  /* 0x000118040a1a6981 */ /* 0x000ea2000c1e1900 */
        /* <DEDUP_REMOVED lines=8> */
[----:B---3--:R-:W-:-:S03]  /*0ae0*/  @P2 LOP3.LUT R3, R3, R22, RZ, 0x3c, !PT ;  /* 0x0000001603032212 */ /* 0x008fc600078e3cff */
[----:B------:R-:W3:Y:S01]  /*0af0*/  @P4 LDG.E R22, desc[UR4][R10.64+0x100] ;  /* 0x000100040a164981 */ /* 0x000ee2000c1e1900 */
[----:B--2---:R-:W-:-:S03]  /*0b00*/  @P6 LOP3.LUT R15, R15, R26, RZ, 0x3c, !PT ;  /* 0x0000001a0f0f6212 */ /* 0x004fc600078e3cff */
[----:B------:R-:W2:Y:S01]  /*0b10*/  @P0 LDG.E R26, desc[UR4][R10.64+0x12c] ;  /* 0x00012c040a1a0981 */ /* 0x000ea2000c1e1900 */
[----:B----4-:R-:W-:-:S03]  /*0b20*/  @P2 LOP3.LUT R2, R2, R23, RZ, 0x3c, !PT ;  /* 0x0000001702022212 */ /* 0x010fc600078e3cff */
[----:B------:R-:W4:Y:S01]  /*0b30*/  @P4 LDG.E R23, desc[UR4][R10.64+0xfc] ;  /* 0x0000fc040a174981 */ /* 0x000f22000c1e1900 */
[----:B------:R-:W-:-:S03]  /*0b40*/  @P2 LOP3.LUT R5, R5, R20, RZ, 0x3c, !PT ;  /* 0x0000001405052212 */ /* 0x000fc600078e3cff */
[----:B------:R-:W4:Y:S01]  /*0b50*/  @P4 LDG.E R20, desc[UR4][R10.64+0xf8] ;  /* 0x0000f8040a144981 */ /* 0x000f22000c1e1900 */
[----:B------:R-:W-:Y:S02]  /*0b60*/  @P3 LOP3.LUT R2, R2, R27, RZ, 0x3c, !PT ;  /* 0x0000001b02023212 */ /* 0x000fe400078e3cff */
[----:B------:R-:W-:Y:S01]  /*0b70*/  @P3 LOP3.LUT R4, R4, R25, RZ, 0x3c, !PT ;  /* 0x0000001904043212 */ /* 0x000fe200078e3cff */
[----:B------:R-:W4:Y:S01]  /*0b80*/  @P5 LDG.E R27, desc[UR4][R10.64+0x110] ;  /* 0x000110040a1b5981 */ /* 0x000f22000c1e1900 */
[----:B------:R-:W-:-:S03]  /*0b90*/  @P3 LOP3.LUT R5, R5, R24, RZ, 0x3c, !PT ;  /* 0x0000001805053212 */ /* 0x000fc600078e3cff */
[----:B------:R-:W4:Y:S04]  /*0ba0*/  @P5 LDG.E R25, desc[UR4][R10.64+0x108] ;  /* 0x000108040a195981 */ /* 0x000f28000c1e1900 */
        /* <DEDUP_REMOVED lines=19> */
[----:B------:R-:W-:-:S05]  /*0ce0*/  VIADD R19, R19, 0x10 ;  /* 0x0000001013137836 */ /* 0x000fca0000000000 */
[----:B------:R-:W-:Y:S02]  /*0cf0*/  ISETP.NE.AND P1, PT, R19, 0x20, PT ;  /* 0x000000201300780c */ /* 0x000fe40003f25270 */
[----:B------:R-:W-:Y:S02]  /*0d00*/  @P5 LOP3.LUT R3, R3, R18, RZ, 0x3c, !PT ;  /* 0x0000001203035212 */ /* 0x000fe400078e3cff */
[----:B------:R-:W-:Y:S02]  /*0d10*/  @P6 LOP3.LUT R4, R4, R21, RZ, 0x3c, !PT ;  /* 0x0000001504046212 */ /* 0x000fe400078e3cff */
[----:B---3--:R-:W-:-:S04]  /*0d20*/  @P6 LOP3.LUT R3, R3, R22, RZ, 0x3c, !PT ;  /* 0x0000001603036212 */ /* 0x008fc800078e3cff */
[----:B--2---:R-:W-:Y:S02]  /*0d30*/  @P0 LOP3.LUT R3, R3, R26, RZ, 0x3c, !PT ;  /* 0x0000001a03030212 */ /* 0x004fe400078e3cff */
[----:B----4-:R-:W-:Y:S02]  /*0d40*/  @P6 LOP3.LUT R2, R2, R23, RZ, 0x3c, !PT ;  /* 0x0000001702026212 */ /* 0x010fe400078e3cff */
[----:B------:R-:W-:Y:S02]  /*0d50*/  @P6 LOP3.LUT R5, R5, R20, RZ, 0x3c, !PT ;  /* 0x0000001405056212 */ /* 0x000fe400078e3cff */
[----:B------:R-:W-:Y:S02]  /*0d60*/  @P0 LOP3.LUT R2, R2, R27, RZ, 0x3c, !PT ;  /* 0x0000001b02020212 */ /* 0x000fe400078e3cff */
[----:B------:R-:W-:Y:S02]  /*0d70*/  @P0 LOP3.LUT R4, R4, R25, RZ, 0x3c, !PT ;  /* 0x0000001904040212 */ /* 0x000fe400078e3cff */
[----:B------:R-:W-:Y:S01]  /*0d80*/  @P0 LOP3.LUT R5, R5, R24, RZ, 0x3c, !PT ;  /* 0x0000001805050212 */ /* 0x000fe200078e3cff */
[----:B------:R-:W-:Y:S06]  /*0d90*/  @P1 BRA `(.L_x_28) ;  /* 0xfffffff400481947 */ /* 0x000fec000383ffff */
[----:B------:R-:W-:-:S05]  /*0da0*/  VIADD R17, R17, 0x1 ;  /* 0x0000000111117836 */ /* 0x000fca0000000000 */
[----:B------:R-:W-:-:S13]  /*0db0*/  ISETP.NE.AND P0, PT, R17, 0x5, PT ;  /* 0x000000051100780c */ /* 0x000fda0003f05270 */
[----:B------:R-:W-:Y:S05]  /*0dc0*/  @P0 BRA `(.L_x_29) ;  /* 0xfffffff400300947 */ /* 0x000fea000383ffff */
[----:B------:R1:W-:Y:S01]  /*0dd0*/  STG.E.64 desc[UR4][R6.64+0x8], R4 ;  /* 0x0000080406007986 */ /* 0x0003e2000c101b04 */
[----:B------:R-:W-:Y:S01]  /*0de0*/  VIADD R14, R14, 0x1 ;  /* 0x000000010e0e7836 */ /* 0x000fe20000000000 */
[----:B------:R-:W-:Y:S02]  /*0df0*/  LOP3.LUT R11, R13, 0x3, RZ, 0xc0, !PT ;  /* 0x000000030d0b7812 */ /* 0x000fe400078ec0ff */
[----:B------:R1:W-:Y:S02]  /*0e00*/  STG.E.64 desc[UR4][R6.64+0x10], R2 ;  /* 0x0000100206007986 */ /* 0x0003e4000c101b04 */
[----:B------:R-:W-:Y:S02]  /*0e10*/  ISETP.GE.U32.AND P0, PT, R14, R11, PT ;  /* 0x0000000b0e00720c */ /* 0x000fe40003f06070 */
[----:B------:R1:W-:Y:S11]  /*0e20*/  STG.E desc[UR4][R6.64+0x4], R15 ;  /* 0x0000040f06007986 */ /* 0x0003f6000c101904 */
[----:B------:R-:W-:Y:S05]  /*0e30*/  @!P0 BRA `(.L_x_30) ;  /* 0xfffffff400048947 */ /* 0x000fea000383ffff */
.L_x_27:
[----:B------:R-:W-:Y:S05]  /*0e40*/  BSYNC.RECONVERGENT B1 ;  /* 0x0000000000017941 */ /* 0x000fea0003800200 */
.L_x_26:
[C---:B------:R-:W-:Y:S01]  /*0e50*/  ISETP.GT.U32.AND P0, PT, R13.reuse, 0x3, PT ;  /* 0x000000030d00780c */ /* 0x040fe20003f04070 */
[----:B------:R-:W-:Y:S01]  /*0e60*/  VIADD R12, R12, 0x1 ;  /* 0x000000010c0c7836 */ /* 0x000fe20000000000 */
[--C-:B------:R-:W-:Y:S02]  /*0e70*/  SHF.R.U64 R13, R13, 0x2, R0.reuse ;  /* 0x000000020d0d7819 */ /* 0x100fe40000001200 */
[----:B------:R-:W-:Y:S02]  /*0e80*/  ISETP.GT.U32.AND.EX P0, PT, R0, RZ, PT, P0 ;  /* 0x000000ff0000720c */ /* 0x000fe40003f04100 */
[----:B------:R-:W-:-:S11]  /*0e90*/  SHF.R.U32.HI R0, RZ, 0x2, R0 ;  /* 0x00000002ff007819 */ /* 0x000fd60000011600 */
[----:B------:R-:W-:Y:S05]  /*0ea0*/  @P0 BRA `(.L_x_31) ;  /* 0xfffffff000c80947 */ /* 0x000fea000383ffff */
.L_x_25:
[----:B------:R-:W-:Y:S05]  /*0eb0*/  BSYNC.RECONVERGENT B0 ;  /* 0x0000000000007941 */ /* 0x000fea0003800200 */
.L_x_24:
[----:B------:R-:W-:Y:S04]  /*0ec0*/  STG.E.64 desc[UR4][R6.64+0x18], RZ ;  /* 0x000018ff06007986 */ /* 0x000fe8000c101b04 */
[----:B------:R-:W-:Y:S04]  /*0ed0*/  STG.E desc[UR4][R6.64+0x20], RZ ;  /* 0x000020ff06007986 */ /* 0x000fe8000c101904 */
[----:B------:R-:W-:Y:S01]  /*0ee0*/  STG.E.64 desc[UR4][R6.64+0x28], RZ ;  /* 0x000028ff06007986 */ /* 0x000fe2000c101b04 */
[----:B------:R-:W-:Y:S05]  /*0ef0*/  EXIT ;  /* 0x000000000000794d */ /* 0x000fea0003800000 */
.L_x_32:
        /* <DEDUP_REMOVED lines=16> */
.L_x_35:


//--------------------- .nv.global.init           --------------------------
	.section	.nv.global.init,"aw",@progbits
	.align	16
.nv.global.init:
	.type		__cudart_sin_cos_coeffs,@object
	.size		__cudart_sin_cos_coeffs,(__cudart_i2opi_d - __cudart_sin_cos_coeffs)
__cudart_sin_cos_coeffs:
        /*0000*/ 	.byte	0x46, 0xd2, 0xb0, 0x2c, 0xf1, 0xe5, 0x5a, 0xbe, 0x92, 0xe3, 0xac, 0x69, 0xe3, 0x1d, 0xc7, 0x3e
        /*0010*/ 	.byte	0xa1, 0x62, 0xdb, 0x19, 0xa0, 0x01, 0x2a, 0xbf, 0x18, 0x08, 0x11, 0x11, 0x11, 0x11, 0x81, 0x3f
        /*0020*/ 	.byte	0x54, 0x55, 0x55, 0x55, 0x55, 0x55, 0xc5, 0xbf, 0x00, 0x00, 0x00, 0x00, 0x00, 0x00, 0x00, 0x00
        /*0030*/ 	.byte	0x00, 0x00, 0x00, 0x00, 0x00, 0x00, 0x00, 0x00, 0x64, 0x81, 0xfd, 0x20, 0x83, 0xff, 0xa8, 0xbd
        /*0040*/ 	.byte	0x28, 0x85, 0xef, 0xc1, 0xa7, 0xee, 0x21, 0x3e, 0xd9, 0xe6, 0x06, 0x8e, 0x4f, 0x7e, 0x92, 0xbe
        /*0050*/ 	.byte	0xe9, 0xbc, 0xdd, 0x19, 0xa0, 0x01, 0xfa, 0x3e, 0x47, 0x5d, 0xc1, 0x16, 0x6c, 0xc1, 0x56, 0xbf
        /*0060*/ 	.byte	0x51, 0x55, 0x55, 0x55, 0x55, 0x55, 0xa5, 0x3f, 0x00, 0x00, 0x00, 0x00, 0x00, 0x00, 0xe0, 0xbf
        /*0070*/ 	.byte	0x00, 0x00, 0x00, 0x00, 0x00, 0x00, 0xf0, 0x3f, 0x00, 0x00, 0x00, 0x00, 0x00, 0x00, 0x00, 0x00
	.type		__cudart_i2opi_d,@object
	.size		__cudart_i2opi_d,(mrg32k3aM1SubSeq - __cudart_i2opi_d)
__cudart_i2opi_d:
        /* <DEDUP_REMOVED lines=9> */
	.type		mrg32k3aM1SubSeq,@object
	.size		mrg32k3aM1SubSeq,(mrg32k3aM2SubSeq - mrg32k3aM1SubSeq)
mrg32k3aM1SubSeq:
        /* <DEDUP_REMOVED lines=126> */
	.type		mrg32k3aM2SubSeq,@object
	.size		mrg32k3aM2SubSeq,(mrg32k3aM1 - mrg32k3aM2SubSeq)
mrg32k3aM2SubSeq:
        /* <DEDUP_REMOVED lines=126> */
	.type		mrg32k3aM1,@object
	.size		mrg32k3aM1,(mrg32k3aM1Seq - mrg32k3aM1)
mrg32k3aM1:
        /* <DEDUP_REMOVED lines=144> */
	.type		mrg32k3aM1Seq,@object
	.size		mrg32k3aM1Seq,(mrg32k3aM2 - mrg32k3aM1Seq)
mrg32k3aM1Seq:
        /* <DEDUP_REMOVED lines=144> */
	.type		mrg32k3aM2,@object
	.size		mrg32k3aM2,(mrg32k3aM2Seq - mrg32k3aM2)
mrg32k3aM2:
        /* <DEDUP_REMOVED lines=144> */
	.type		mrg32k3aM2Seq,@object
	.size		mrg32k3aM2Seq,(precalc_xorwow_matrix - mrg32k3aM2Seq)
mrg32k3aM2Seq:
        /* <DEDUP_REMOVED lines=144> */
	.type		precalc_xorwow_matrix,@object
	.size		precalc_xorwow_matrix,(precalc_xorwow_offset_matrix - precalc_xorwow_matrix)
precalc_xorwow_matrix:
        /* <DEDUP_REMOVED lines=6400> */
	.type		precalc_xorwow_offset_matrix,@object
	.size		precalc_xorwow_offset_matrix,(.L_1 - precalc_xorwow_offset_matrix)
precalc_xorwow_offset_matrix:
        /* <DEDUP_REMOVED lines=6400> */
.L_1:


//--------------------- .nv.shared.reserved.0     --------------------------
	.section	.nv.shared.reserved.0,"aw",@nobits
	.weak		__nv_reservedSMEM_offset_0_alias
	.size		__nv_reservedSMEM_offset_0_alias, 0, 64
	.other		__nv_reservedSMEM_offset_0_alias,@"STO_CUDA_RESERVED_SHARED STV_DEFAULT"
__nv_reservedSMEM_offset_0_alias:
	.zero		0
	.zero		64


//--------------------- .nv.constant0._Z15updateParticlesP8ParticlePdS1_P17curandStateXORWOW --------------------------
	.section	.nv.constant0._Z15updateParticlesP8ParticlePdS1_P17curandStateXORWOW,"a",@progbits
	.sectionflags	@""
	.align	4
.nv.constant0._Z15updateParticlesP8ParticlePdS1_P17curandStateXORWOW:
	.zero		928


//--------------------- .nv.constant0._Z20initializeRandStatesP17curandStateXORWOW --------------------------
	.section	.nv.constant0._Z20initializeRandStatesP17curandStateXORWOW,"a",@progbits
	.sectionflags	@""
	.align	4
.nv.constant0._Z20initializeRandStatesP17curandStateXORWOW:
	.zero		904


//--------------------- SYMBOLS --------------------------

	.type		.nv.reservedSmem.offset0,@object
	.size		.nv.reservedSmem.offset0,0x4
